// auto-generated by cutlass_sweep.gemm — config: {"arch": "sm_90", "cluster_m": 1, "cluster_n": 1, "dtype": "fp16", "dtype_b": "fp16", "layout": "nt", "stages": 0, "tile_k": 16, "tile_m": 384, "tile_n": 48}
#include "cutlass/cutlass.h"
#include "cutlass/gemm/collective/collective_builder.hpp"
#include "cutlass/gemm/device/gemm_universal_adapter.h"
#include "cutlass/gemm/kernel/gemm_universal.hpp"
#include "cutlass/epilogue/collective/collective_builder.hpp"

using ElemA = cutlass::half_t;
using ElemB = cutlass::half_t;
using ElemCD = cutlass::half_t;
using Acc  = float;
using TileShape    = cute::Shape<cute::_384, cute::_48, cute::_16>;
using ClusterShape = cute::Shape<cute::_1, cute::_1, cute::_1>;

using CollectiveEpilogue = typename cutlass::epilogue::collective::CollectiveBuilder<
    cutlass::arch::Sm90, cutlass::arch::OpClassTensorOp,
    TileShape, ClusterShape,
    cutlass::epilogue::collective::EpilogueTileAuto,
    Acc, Acc,
    ElemCD, cutlass::layout::RowMajor, 128 / cutlass::sizeof_bits<ElemCD>::value,
    ElemCD, cutlass::layout::RowMajor, 128 / cutlass::sizeof_bits<ElemCD>::value,
    cutlass::epilogue::collective::EpilogueScheduleAuto
  >::CollectiveOp;

using CollectiveMainloop = typename cutlass::gemm::collective::CollectiveBuilder<
    cutlass::arch::Sm90, cutlass::arch::OpClassTensorOp,
    ElemA, cutlass::layout::RowMajor, 128 / cutlass::sizeof_bits<ElemA>::value,
    ElemB, cutlass::layout::ColumnMajor, 128 / cutlass::sizeof_bits<ElemB>::value,
    Acc,
    TileShape, ClusterShape,
    cutlass::gemm::collective::StageCountAutoCarveout<static_cast<int>(sizeof(typename CollectiveEpilogue::SharedStorage))>,
    cutlass::gemm::collective::KernelScheduleAuto
  >::CollectiveOp;

using GemmKernel = cutlass::gemm::kernel::GemmUniversal<
    cute::Shape<int,int,int,int>,
    CollectiveMainloop,
    CollectiveEpilogue
>;
using Gemm = cutlass::gemm::device::GemmUniversalAdapter<GemmKernel>;

// Force the device kernel symbol into the cubin without needing a host main.
auto* _anchor = &cutlass::device_kernel<GemmKernel>;


// ===== COMPILED SASS (sm_90a) =====

	.target	sm_90a

	.elftype	@"ET_EXEC"


//--------------------- .note.nv.tkinfo           --------------------------
	.section	.note.nv.tkinfo,"",@"SHT_NOTE"
	.sectionflags	@"SHF_NOTE_NV_TKINFO"
	.tkinfo
        /*0018*/ 	.word	0x00000002
        /*0030*/ 	.string	""
        /*0030*/ 	.string	"ptxas"
        /*0030*/ 	.string	"Cuda compilation tools, release 13.0, V13.0.88"
        /*0030*/ 	.string	"Build cuda_13.0.r13.0/compiler.36424714_0"
        /*0030*/ 	.string	"-arch sm_90a -m 64 "



//--------------------- .note.nv.cuinfo           --------------------------
	.section	.note.nv.cuinfo,"",@"SHT_NOTE"
	.sectionflags	@"SHF_NOTE_NV_CUINFO"
        /*0018*/ 	.short	0x0002
        /*001a*/ 	.short	0x005a
        /*001c*/ 	.short	0x0082
	.zero		2


//--------------------- .nv.info                  --------------------------
	.section	.nv.info,"",@"SHT_CUDA_INFO"
	.align	4


	//----- nvinfo : EIATTR_REGCOUNT
	.align		4
        /*0000*/ 	.byte	0x04, 0x2f
        /*0002*/ 	.short	(.L_15 - .L_14)
	.align		4
.L_14:
        /*0004*/ 	.word	index@(_ZN7cutlass13device_kernelINS_4gemm6kernel13GemmUniversalIN4cute5tupleIJiiiiEEENS1_10collective13CollectiveMmaINS1_34MainloopSm90TmaGmmaWarpSpecializedILi16ENS5_IJNS4_1CILi1EEESB_SB_EEENS1_35KernelTmaWarpSpecializedCooperativeEEENS5_IJNSA_ILi384EEENSA_ILi48EEENSA_ILi16EEEEEENS_6half_tENS5_IJlSB_lEEESJ_SK_NS4_8TiledMMAINS4_8MMA_AtomIJNS4_4SM904GMMA25MMA_64x16x16_F32F16F16_SSILNSO_5MajorE0ELSQ_0ELNSO_7ScaleInE1ELSR_1EEEEEENS4_6LayoutINS5_IJNSA_ILi2EEESB_SB_EEENS5_IJSB_NSA_ILi0EEESX_EEEEENS5_IJNS4_10UnderscoreES10_S10_EEEEENS4_13SM90_TMA_LOADENS4_14ComposedLayoutINS4_7SwizzleILi1ELi4ELi3EEENS4_18smem_ptr_flag_bitsILi16EEENSU_INS5_IJNSA_ILi8EEESH_EEENS5_IJSH_SB_EEEEEEEvNS4_8identityES13_S1D_vS1E_EENS_8epilogue10collective6detail29Sm90TmaWarpSpecializedAdapterINS1H_15DefaultEpilogueISJ_SK_SK_NS1G_6thread17LinearCombinationISJ_Li1EffLNS1L_9ScaleType4KindE0ELNS_15FloatRoundStyleE2ESJ_EENS1_15EpilogueDefaultEEEEEvvEEEEvNT_6ParamsE)
        /*0008*/ 	.word	0x000000a8


	//----- nvinfo : EIATTR_FRAME_SIZE
	.align		4
.L_15:
        /*000c*/ 	.byte	0x04, 0x11
        /*000e*/ 	.short	(.L_17 - .L_16)
	.align		4
.L_16:
        /*0010*/ 	.word	index@(_ZN7cutlass13device_kernelINS_4gemm6kernel13GemmUniversalIN4cute5tupleIJiiiiEEENS1_10collective13CollectiveMmaINS1_34MainloopSm90TmaGmmaWarpSpecializedILi16ENS5_IJNS4_1CILi1EEESB_SB_EEENS1_35KernelTmaWarpSpecializedCooperativeEEENS5_IJNSA_ILi384EEENSA_ILi48EEENSA_ILi16EEEEEENS_6half_tENS5_IJlSB_lEEESJ_SK_NS4_8TiledMMAINS4_8MMA_AtomIJNS4_4SM904GMMA25MMA_64x16x16_F32F16F16_SSILNSO_5MajorE0ELSQ_0ELNSO_7ScaleInE1ELSR_1EEEEEENS4_6LayoutINS5_IJNSA_ILi2EEESB_SB_EEENS5_IJSB_NSA_ILi0EEESX_EEEEENS5_IJNS4_10UnderscoreES10_S10_EEEEENS4_13SM90_TMA_LOADENS4_14ComposedLayoutINS4_7SwizzleILi1ELi4ELi3EEENS4_18smem_ptr_flag_bitsILi16EEENSU_INS5_IJNSA_ILi8EEESH_EEENS5_IJSH_SB_EEEEEEEvNS4_8identityES13_S1D_vS1E_EENS_8epilogue10collective6detail29Sm90TmaWarpSpecializedAdapterINS1H_15DefaultEpilogueISJ_SK_SK_NS1G_6thread17LinearCombinationISJ_Li1EffLNS1L_9ScaleType4KindE0ELNS_15FloatRoundStyleE2ESJ_EENS1_15EpilogueDefaultEEEEEvvEEEEvNT_6ParamsE)
        /*0014*/ 	.word	0x00000000


	//----- nvinfo : EIATTR_MIN_STACK_SIZE
	.align		4
.L_17:
        /*0018*/ 	.byte	0x04, 0x12
        /*001a*/ 	.short	(.L_19 - .L_18)
	.align		4
.L_18:
        /*001c*/ 	.word	index@(_ZN7cutlass13device_kernelINS_4gemm6kernel13GemmUniversalIN4cute5tupleIJiiiiEEENS1_10collective13CollectiveMmaINS1_34MainloopSm90TmaGmmaWarpSpecializedILi16ENS5_IJNS4_1CILi1EEESB_SB_EEENS1_35KernelTmaWarpSpecializedCooperativeEEENS5_IJNSA_ILi384EEENSA_ILi48EEENSA_ILi16EEEEEENS_6half_tENS5_IJlSB_lEEESJ_SK_NS4_8TiledMMAINS4_8MMA_AtomIJNS4_4SM904GMMA25MMA_64x16x16_F32F16F16_SSILNSO_5MajorE0ELSQ_0ELNSO_7ScaleInE1ELSR_1EEEEEENS4_6LayoutINS5_IJNSA_ILi2EEESB_SB_EEENS5_IJSB_NSA_ILi0EEESX_EEEEENS5_IJNS4_10UnderscoreES10_S10_EEEEENS4_13SM90_TMA_LOADENS4_14ComposedLayoutINS4_7SwizzleILi1ELi4ELi3EEENS4_18smem_ptr_flag_bitsILi16EEENSU_INS5_IJNSA_ILi8EEESH_EEENS5_IJSH_SB_EEEEEEEvNS4_8identityES13_S1D_vS1E_EENS_8epilogue10collective6detail29Sm90TmaWarpSpecializedAdapterINS1H_15DefaultEpilogueISJ_SK_SK_NS1G_6thread17LinearCombinationISJ_Li1EffLNS1L_9ScaleType4KindE0ELNS_15FloatRoundStyleE2ESJ_EENS1_15EpilogueDefaultEEEEEvvEEEEvNT_6ParamsE)
        /*0020*/ 	.word	0x00000000
.L_19:


//--------------------- .nv.compat                --------------------------
	.section	.nv.compat,"",@"SHT_CUDA_COMPAT_INFO"
	.align	4
        /*0000*/ 	.byte	0x02, 0x09, 0x01, 0x00, 0x02, 0x02, 0x04, 0x00, 0x02, 0x05, 0x05, 0x00, 0x03, 0x07, 0x01, 0x01
        /*0010*/ 	.byte	0x02, 0x03, 0x01, 0x00, 0x02, 0x06, 0x01, 0x00, 0x04, 0x0b, 0x08, 0x00, 0x00, 0x00, 0x00, 0x00
        /*0020*/ 	.byte	0x00, 0x00, 0x00, 0x00


//--------------------- .nv.info._ZN7cutlass13device_kernelINS_4gemm6kernel13GemmUniversalIN4cute5tupleIJiiiiEEENS1_10collective13CollectiveMmaINS1_34MainloopSm90TmaGmmaWarpSpecializedILi16ENS5_IJNS4_1CILi1EEESB_SB_EEENS1_35KernelTmaWarpSpecializedCooperativeEEENS5_IJNSA_ILi384EEENSA_ILi48EEENSA_ILi16EEEEEENS_6half_tENS5_IJlSB_lEEESJ_SK_NS4_8TiledMMAINS4_8MMA_AtomIJNS4_4SM904GMMA25MMA_64x16x16_F32F16F16_SSILNSO_5MajorE0ELSQ_0ELNSO_7ScaleInE1ELSR_1EEEEEENS4_6LayoutINS5_IJNSA_ILi2EEESB_SB_EEENS5_IJSB_NSA_ILi0EEESX_EEEEENS5_IJNS4_10UnderscoreES10_S10_EEEEENS4_13SM90_TMA_LOADENS4_14ComposedLayoutINS4_7SwizzleILi1ELi4ELi3EEENS4_18smem_ptr_flag_bitsILi16EEENSU_INS5_IJNSA_ILi8EEESH_EEENS5_IJSH_SB_EEEEEEEvNS4_8identityES13_S1D_vS1E_EENS_8epilogue10collective6detail29Sm90TmaWarpSpecializedAdapterINS1H_15DefaultEpilogueISJ_SK_SK_NS1G_6thread17LinearCombinationISJ_Li1EffLNS1L_9ScaleType4KindE0ELNS_15FloatRoundStyleE2ESJ_EENS1_15EpilogueDefaultEEEEEvvEEEEvNT_6ParamsE --------------------------
	.section	.nv.info._ZN7cutlass13device_kernelINS_4gemm6kernel13GemmUniversalIN4cute5tupleIJiiiiEEENS1_10collective13CollectiveMmaINS1_34MainloopSm90TmaGmmaWarpSpecializedILi16ENS5_IJNS4_1CILi1EEESB_SB_EEENS1_35KernelTmaWarpSpecializedCooperativeEEENS5_IJNSA_ILi384EEENSA_ILi48EEENSA_ILi16EEEEEENS_6half_tENS5_IJlSB_lEEESJ_SK_NS4_8TiledMMAINS4_8MMA_AtomIJNS4_4SM904GMMA25MMA_64x16x16_F32F16F16_SSILNSO_5MajorE0ELSQ_0ELNSO_7ScaleInE1ELSR_1EEEEEENS4_6LayoutINS5_IJNSA_ILi2EEESB_SB_EEENS5_IJSB_NSA_ILi0EEESX_EEEEENS5_IJNS4_10UnderscoreES10_S10_EEEEENS4_13SM90_TMA_LOADENS4_14ComposedLayoutINS4_7SwizzleILi1ELi4ELi3EEENS4_18smem_ptr_flag_bitsILi16EEENSU_INS5_IJNSA_ILi8EEESH_EEENS5_IJSH_SB_EEEEEEEvNS4_8identityES13_S1D_vS1E_EENS_8epilogue10collective6detail29Sm90TmaWarpSpecializedAdapterINS1H_15DefaultEpilogueISJ_SK_SK_NS1G_6thread17LinearCombinationISJ_Li1EffLNS1L_9ScaleType4KindE0ELNS_15FloatRoundStyleE2ESJ_EENS1_15EpilogueDefaultEEEEEvvEEEEvNT_6ParamsE,"",@"SHT_CUDA_INFO"
	.sectionflags	@""
	.align	4


	//----- nvinfo : EIATTR_CUDA_API_VERSION
	.align		4
        /*0000*/ 	.byte	0x04, 0x37
        /*0002*/ 	.short	(.L_21 - .L_20)
.L_20:
        /*0004*/ 	.word	0x00000082


	//----- nvinfo : EIATTR_KPARAM_INFO
	.align		4
.L_21:
        /*0008*/ 	.byte	0x04, 0x17
        /*000a*/ 	.short	(.L_23 - .L_22)
.L_22:
        /*000c*/ 	.word	0x00000000
        /*0010*/ 	.short	0x0000
        /*0012*/ 	.short	0x0070
        /*0014*/ 	.byte	0x00, 0xf0, 0x01, 0x10


	//----- nvinfo : EIATTR_SPARSE_MMA_MASK
	.align		4
.L_23:
        /*0018*/ 	.byte	0x03, 0x50
        /*001a*/ 	.short	0x0000


	//----- nvinfo : EIATTR_MAXREG_COUNT
	.align		4
        /*001c*/ 	.byte	0x03, 0x1b
        /*001e*/ 	.short	0x00a8


	//----- nvinfo : EIATTR_NUM_BARRIERS
	.align		4
        /*0020*/ 	.byte	0x02, 0x4c
        /*0022*/ 	.byte	0x01
	.zero		1


	//----- nvinfo : EIATTR_EXTERNS
	.align		4
        /*0024*/ 	.byte	0x04, 0x0f
        /*0026*/ 	.short	(.L_25 - .L_24)


	//   ....[0]....
	.align		4
.L_24:
        /*0028*/ 	.word	index@(__assertfail)


	//----- nvinfo : EIATTR_MERCURY_ISA_VERSION
	.align		4
.L_25:
        /*002c*/ 	.byte	0x03, 0x5f
        /*002e*/ 	.short	0x0101


	//----- nvinfo : EIATTR_INT_WARP_WIDE_INSTR_OFFSETS
	.align		4
        /*0030*/ 	.byte	0x04, 0x31
        /*0032*/ 	.short	(.L_27 - .L_26)


	//   ....[0]....
.L_26:
        /*0034*/ 	.word	0x00000560


	//   ....[1]....
        /*0038*/ 	.word	0x00000570


	//   ....[2]....
        /*003c*/ 	.word	0x00000690


	//----- nvinfo : EIATTR_COOP_GROUP_MASK_REGIDS
	.align		4
.L_27:
        /*0040*/ 	.byte	0x04, 0x29
        /*0042*/ 	.short	(.L_29 - .L_28)


	//   ....[0]....
.L_28:
        /*0044*/ 	.word	0xffffffff


	//   ....[1]....
        /*0048*/ 	.word	0xffffffff


	//   ....[2]....
        /*004c*/ 	.word	0xffffffff


	//   ....[3]....
        /*0050*/ 	.word	0xffffffff


	//   ....[4]....
        /*0054*/ 	.word	0xffffffff


	//----- nvinfo : EIATTR_COOP_GROUP_INSTR_OFFSETS
	.align		4
.L_29:
        /*0058*/ 	.byte	0x04, 0x28
        /*005a*/ 	.short	(.L_31 - .L_30)


	//   ....[0]....
.L_30:
        /*005c*/ 	.word	0x00000060


	//   ....[1]....
        /*0060*/ 	.word	0x00000070


	//   ....[2]....
        /*0064*/ 	.word	0x00000130


	//   ....[3]....
        /*0068*/ 	.word	0x00000470


	//   ....[4]....
        /*006c*/ 	.word	0x00001310


	//----- nvinfo : EIATTR_REG_RECONFIG
	.align		4
.L_31:
        /*0070*/ 	.byte	0x01, 0x54
	.zero		2


	//----- nvinfo : EIATTR_SYSCALL_OFFSETS
	.align		4
        /*0074*/ 	.byte	0x04, 0x46
        /*0076*/ 	.short	(.L_33 - .L_32)


	//   ....[0]....
.L_32:
        /*0078*/ 	.word	0x00001500


	//----- nvinfo : EIATTR_MBARRIER_INSTR_OFFSETS
	.align		4
.L_33:
        /*007c*/ 	.byte	0x04, 0x39
        /*007e*/ 	.short	(.L_35 - .L_34)


	//   ....[0]....
.L_34:
        /*0080*/ 	.word	0x00000250
        /*0084*/ 	.word	0x000000ff
        /*0088*/ 	.word	0x00000000
        /*008c*/ 	.short	0x0100
        /*008e*/ 	.byte	0x08
	.zero		1


	//   ....[1]....
        /*0090*/ 	.word	0x00000260
        /*0094*/ 	.word	0x000000ff
        /*0098*/ 	.word	0x00000080
        /*009c*/ 	.short	0x0100
        /*009e*/ 	.byte	0x08
	.zero		1


	//   ....[2]....
        /*00a0*/ 	.word	0x00000270
        /*00a4*/ 	.word	0x000000ff
        /*00a8*/ 	.word	0x00000008
        /*00ac*/ 	.short	0x0100
        /*00ae*/ 	.byte	0x08
	.zero		1


	//   ....[3]....
        /*00b0*/ 	.word	0x00000280
        /*00b4*/ 	.word	0x000000ff
        /*00b8*/ 	.word	0x00000088
        /*00bc*/ 	.short	0x0100
        /*00be*/ 	.byte	0x08
	.zero		1


	//   ....[4]....
        /*00c0*/ 	.word	0x00000290
        /*00c4*/ 	.word	0x000000ff
        /*00c8*/ 	.word	0x00000010
        /*00cc*/ 	.short	0x0100
        /*00ce*/ 	.byte	0x08
	.zero		1


	//   ....[5]....
        /*00d0*/ 	.word	0x000002a0
        /*00d4*/ 	.word	0x000000ff
        /*00d8*/ 	.word	0x00000090
        /*00dc*/ 	.short	0x0100
        /*00de*/ 	.byte	0x08
	.zero		1


	//   ....[6]....
        /*00e0*/ 	.word	0x000002b0
        /*00e4*/ 	.word	0x000000ff
        /*00e8*/ 	.word	0x00000018
        /*00ec*/ 	.short	0x0100
        /*00ee*/ 	.byte	0x08
	.zero		1


	//   ....[7]....
        /*00f0*/ 	.word	0x000002c0
        /*00f4*/ 	.word	0x000000ff
        /*00f8*/ 	.word	0x00000098
        /*00fc*/ 	.short	0x0100
        /*00fe*/ 	.byte	0x08
	.zero		1


	//   ....[8]....
        /*0100*/ 	.word	0x000002d0
        /*0104*/ 	.word	0x000000ff
        /*0108*/ 	.word	0x00000020
        /*010c*/ 	.short	0x0100
        /*010e*/ 	.byte	0x08
	.zero		1


	//   ....[9]....
        /*0110*/ 	.word	0x000002e0
        /*0114*/ 	.word	0x000000ff
        /*0118*/ 	.word	0x000000a0
        /*011c*/ 	.short	0x0100
        /*011e*/ 	.byte	0x08
	.zero		1


	//   ....[10]....
        /*0120*/ 	.word	0x000002f0
        /*0124*/ 	.word	0x000000ff
        /*0128*/ 	.word	0x00000028
        /*012c*/ 	.short	0x0100
        /*012e*/ 	.byte	0x08
	.zero		1


	//   ....[11]....
        /*0130*/ 	.word	0x00000300
        /*0134*/ 	.word	0x000000ff
        /*0138*/ 	.word	0x000000a8
        /*013c*/ 	.short	0x0100
        /*013e*/ 	.byte	0x08
	.zero		1


	//   ....[12]....
        /*0140*/ 	.word	0x00000310
        /*0144*/ 	.word	0x000000ff
        /*0148*/ 	.word	0x00000030
        /*014c*/ 	.short	0x0100
        /*014e*/ 	.byte	0x08
	.zero		1


	//   ....[13]....
        /*0150*/ 	.word	0x00000320
        /*0154*/ 	.word	0x000000ff
        /*0158*/ 	.word	0x000000b0
        /*015c*/ 	.short	0x0100
        /*015e*/ 	.byte	0x08
	.zero		1


	//   ....[14]....
        /*0160*/ 	.word	0x00000330
        /*0164*/ 	.word	0x000000ff
        /*0168*/ 	.word	0x00000038
        /*016c*/ 	.short	0x0100
        /*016e*/ 	.byte	0x08
	.zero		1


	//   ....[15]....
        /*0170*/ 	.word	0x00000340
        /*0174*/ 	.word	0x000000ff
        /*0178*/ 	.word	0x000000b8
        /*017c*/ 	.short	0x0100
        /*017e*/ 	.byte	0x08
	.zero		1


	//   ....[16]....
        /*0180*/ 	.word	0x00000350
        /*0184*/ 	.word	0x000000ff
        /*0188*/ 	.word	0x00000040
        /*018c*/ 	.short	0x0100
        /*018e*/ 	.byte	0x08
	.zero		1


	//   ....[17]....
        /*0190*/ 	.word	0x00000360
        /*0194*/ 	.word	0x000000ff
        /*0198*/ 	.word	0x000000c0
        /*019c*/ 	.short	0x0100
        /*019e*/ 	.byte	0x08
	.zero		1


	//   ....[18]....
        /*01a0*/ 	.word	0x00000370
        /*01a4*/ 	.word	0x000000ff
        /*01a8*/ 	.word	0x00000048
        /*01ac*/ 	.short	0x0100
        /*01ae*/ 	.byte	0x08
	.zero		1


	//   ....[19]....
        /*01b0*/ 	.word	0x00000380
        /*01b4*/ 	.word	0x000000ff
        /*01b8*/ 	.word	0x000000c8
        /*01bc*/ 	.short	0x0100
        /*01be*/ 	.byte	0x08
	.zero		1


	//   ....[20]....
        /*01c0*/ 	.word	0x00000390
        /*01c4*/ 	.word	0x000000ff
        /*01c8*/ 	.word	0x00000050
        /*01cc*/ 	.short	0x0100
        /*01ce*/ 	.byte	0x08
	.zero		1


	//   ....[21]....
        /*01d0*/ 	.word	0x000003a0
        /*01d4*/ 	.word	0x000000ff
        /*01d8*/ 	.word	0x000000d0
        /*01dc*/ 	.short	0x0100
        /*01de*/ 	.byte	0x08
	.zero		1


	//   ....[22]....
        /*01e0*/ 	.word	0x000003b0
        /*01e4*/ 	.word	0x000000ff
        /*01e8*/ 	.word	0x00000058
        /*01ec*/ 	.short	0x0100
        /*01ee*/ 	.byte	0x08
	.zero		1


	//   ....[23]....
        /*01f0*/ 	.word	0x000003c0
        /*01f4*/ 	.word	0x000000ff
        /*01f8*/ 	.word	0x000000d8
        /*01fc*/ 	.short	0x0100
        /*01fe*/ 	.byte	0x08
	.zero		1


	//   ....[24]....
        /*0200*/ 	.word	0x000003d0
        /*0204*/ 	.word	0x000000ff
        /*0208*/ 	.word	0x00000060
        /*020c*/ 	.short	0x0100
        /*020e*/ 	.byte	0x08
	.zero		1


	//   ....[25]....
        /*0210*/ 	.word	0x000003e0
        /*0214*/ 	.word	0x000000ff
        /*0218*/ 	.word	0x000000e0
        /*021c*/ 	.short	0x0100
        /*021e*/ 	.byte	0x08
	.zero		1


	//   ....[26]....
        /*0220*/ 	.word	0x000003f0
        /*0224*/ 	.word	0x000000ff
        /*0228*/ 	.word	0x00000068
        /*022c*/ 	.short	0x0100
        /*022e*/ 	.byte	0x08
	.zero		1


	//   ....[27]....
        /*0230*/ 	.word	0x00000400
        /*0234*/ 	.word	0x000000ff
        /*0238*/ 	.word	0x000000e8
        /*023c*/ 	.short	0x0100
        /*023e*/ 	.byte	0x08
	.zero		1


	//   ....[28]....
        /*0240*/ 	.word	0x00000410
        /*0244*/ 	.word	0x000000ff
        /*0248*/ 	.word	0x00000070
        /*024c*/ 	.short	0x0100
        /*024e*/ 	.byte	0x08
	.zero		1


	//   ....[29]....
        /*0250*/ 	.word	0x00000420
        /*0254*/ 	.word	0x000000ff
        /*0258*/ 	.word	0x000000f0
        /*025c*/ 	.short	0x0100
        /*025e*/ 	.byte	0x08
	.zero		1


	//   ....[30]....
        /*0260*/ 	.word	0x00000430
        /*0264*/ 	.word	0x000000ff
        /*0268*/ 	.word	0x00000078
        /*026c*/ 	.short	0x0100
        /*026e*/ 	.byte	0x08
	.zero		1


	//   ....[31]....
        /*0270*/ 	.word	0x00000440
        /*0274*/ 	.word	0x000000ff
        /*0278*/ 	.word	0x000000f8
        /*027c*/ 	.short	0x0100
        /*027e*/ 	.byte	0x08
	.zero		1


	//   ....[32]....
        /*0280*/ 	.word	0x00000710
        /*0284*/ 	.word	0x000000ff
        /*0288*/ 	.word	0x00000110
        /*028c*/ 	.short	0x0100
        /*028e*/ 	.byte	0x08
	.zero		1


	//   ....[33]....
        /*0290*/ 	.word	0x00000770
        /*0294*/ 	.word	0x000000ff
        /*0298*/ 	.word	0x00000118
        /*029c*/ 	.short	0x0100
        /*029e*/ 	.byte	0x08
	.zero		1


	//   ....[34]....
        /*02a0*/ 	.word	0x00001580
        /*02a4*/ 	.word	0x00000003
        /*02a8*/ 	.word	0x00000000
        /*02ac*/ 	.short	0x010a
        /*02ae*/ 	.byte	0x3f
	.zero		1


	//   ....[35]....
        /*02b0*/ 	.word	0x000015e0
        /*02b4*/ 	.word	0x00000003
        /*02b8*/ 	.word	0x00000000
        /*02bc*/ 	.short	0x010a
        /*02be*/ 	.byte	0x3f
	.zero		1


	//   ....[36]....
        /*02c0*/ 	.word	0x00001a70
        /*02c4*/ 	.word	0x000000ff
        /*02c8*/ 	.word	0x00000000
        /*02cc*/ 	.short	0x010a
        /*02ce*/ 	.byte	0x04
	.zero		1


	//   ....[37]....
        /*02d0*/ 	.word	0x00001ab0
        /*02d4*/ 	.word	0x000000ff
        /*02d8*/ 	.word	0x00000000
        /*02dc*/ 	.short	0x010a
        /*02de*/ 	.byte	0x04
	.zero		1


	//   ....[38]....
        /*02e0*/ 	.word	0x00001e80
        /*02e4*/ 	.word	0x000000ff
        /*02e8*/ 	.word	0x00000000
        /*02ec*/ 	.short	0x0101
        /*02ee*/ 	.byte	0x04
	.zero		1


	//   ....[39]....
        /*02f0*/ 	.word	0x00002010
        /*02f4*/ 	.word	0x000000ff
        /*02f8*/ 	.word	0x00000000
        /*02fc*/ 	.short	0x0101
        /*02fe*/ 	.byte	0x04
	.zero		1


	//   ....[40]....
        /*0300*/ 	.word	0x000080f0
        /*0304*/ 	.word	0x0000000e
        /*0308*/ 	.word	0x00000080
        /*030c*/ 	.short	0x010a
        /*030e*/ 	.byte	0x3f
	.zero		1


	//   ....[41]....
        /*0310*/ 	.word	0x000084b0
        /*0314*/ 	.word	0x00000005
        /*0318*/ 	.word	0x00000118
        /*031c*/ 	.short	0x0101
        /*031e*/ 	.byte	0x3f
	.zero		1


	//   ....[42]....
        /*0320*/ 	.word	0x00008bc0
        /*0324*/ 	.word	0x00000007
        /*0328*/ 	.word	0x00000000
        /*032c*/ 	.short	0x010a
        /*032e*/ 	.byte	0x3f
	.zero		1


	//   ....[43]....
        /*0330*/ 	.word	0x00008c40
        /*0334*/ 	.word	0x00000008
        /*0338*/ 	.word	0x00000000
        /*033c*/ 	.short	0x010a
        /*033e*/ 	.byte	0x3f
	.zero		1


	//   ....[44]....
        /*0340*/ 	.word	0x00008cd0
        /*0344*/ 	.word	0x00000009
        /*0348*/ 	.word	0x00000000
        /*034c*/ 	.short	0x010a
        /*034e*/ 	.byte	0x3f
	.zero		1


	//   ....[45]....
        /*0350*/ 	.word	0x00008d60
        /*0354*/ 	.word	0x00000008
        /*0358*/ 	.word	0x00000000
        /*035c*/ 	.short	0x010a
        /*035e*/ 	.byte	0x3f
	.zero		1


	//   ....[46]....
        /*0360*/ 	.word	0x00008df0
        /*0364*/ 	.word	0x00000009
        /*0368*/ 	.word	0x00000000
        /*036c*/ 	.short	0x010a
        /*036e*/ 	.byte	0x3f
	.zero		1


	//   ....[47]....
        /*0370*/ 	.word	0x00008e80
        /*0374*/ 	.word	0x00000008
        /*0378*/ 	.word	0x00000000
        /*037c*/ 	.short	0x010a
        /*037e*/ 	.byte	0x3f
	.zero		1


	//   ....[48]....
        /*0380*/ 	.word	0x00008f10
        /*0384*/ 	.word	0x00000009
        /*0388*/ 	.word	0x00000000
        /*038c*/ 	.short	0x010a
        /*038e*/ 	.byte	0x3f
	.zero		1


	//   ....[49]....
        /*0390*/ 	.word	0x00008fa0
        /*0394*/ 	.word	0x00000008
        /*0398*/ 	.word	0x00000000
        /*039c*/ 	.short	0x010a
        /*039e*/ 	.byte	0x3f
	.zero		1


	//   ....[50]....
        /*03a0*/ 	.word	0x00009030
        /*03a4*/ 	.word	0x00000009
        /*03a8*/ 	.word	0x00000000
        /*03ac*/ 	.short	0x010a
        /*03ae*/ 	.byte	0x3f
	.zero		1


	//   ....[51]....
        /*03b0*/ 	.word	0x000090c0
        /*03b4*/ 	.word	0x00000008
        /*03b8*/ 	.word	0x00000000
        /*03bc*/ 	.short	0x010a
        /*03be*/ 	.byte	0x3f
	.zero		1


	//   ....[52]....
        /*03c0*/ 	.word	0x00009150
        /*03c4*/ 	.word	0x00000009
        /*03c8*/ 	.word	0x00000000
        /*03cc*/ 	.short	0x010a
        /*03ce*/ 	.byte	0x3f
	.zero		1


	//   ....[53]....
        /*03d0*/ 	.word	0x000091e0
        /*03d4*/ 	.word	0x00000008
        /*03d8*/ 	.word	0x00000000
        /*03dc*/ 	.short	0x010a
        /*03de*/ 	.byte	0x3f
	.zero		1


	//   ....[54]....
        /*03e0*/ 	.word	0x00009270
        /*03e4*/ 	.word	0x00000009
        /*03e8*/ 	.word	0x00000000
        /*03ec*/ 	.short	0x010a
        /*03ee*/ 	.byte	0x3f
	.zero		1


	//   ....[55]....
        /*03f0*/ 	.word	0x00009300
        /*03f4*/ 	.word	0x00000008
        /*03f8*/ 	.word	0x00000000
        /*03fc*/ 	.short	0x010a
        /*03fe*/ 	.byte	0x3f
	.zero		1


	//   ....[56]....
        /*0400*/ 	.word	0x00009390
        /*0404*/ 	.word	0x0000000b
        /*0408*/ 	.word	0x00000000
        /*040c*/ 	.short	0x010a
        /*040e*/ 	.byte	0x3f
	.zero		1


	//   ....[57]....
        /*0410*/ 	.word	0x00009420
        /*0414*/ 	.word	0x00000003
        /*0418*/ 	.word	0x00000000
        /*041c*/ 	.short	0x010a
        /*041e*/ 	.byte	0x3f
	.zero		1


	//   ....[58]....
        /*0420*/ 	.word	0x00009480
        /*0424*/ 	.word	0x00000003
        /*0428*/ 	.word	0x00000000
        /*042c*/ 	.short	0x010a
        /*042e*/ 	.byte	0x3f
	.zero		1


	//   ....[59]....
        /*0430*/ 	.word	0x000094e0
        /*0434*/ 	.word	0x00000004
        /*0438*/ 	.word	0x00000000
        /*043c*/ 	.short	0x010a
        /*043e*/ 	.byte	0x3f
	.zero		1


	//   ....[60]....
        /*0440*/ 	.word	0x000095b0
        /*0444*/ 	.word	0x0000000e
        /*0448*/ 	.word	0x00000080
        /*044c*/ 	.short	0x010a
        /*044e*/ 	.byte	0x3f
	.zero		1


	//   ....[61]....
        /*0450*/ 	.word	0x00009680
        /*0454*/ 	.word	0x00000007
        /*0458*/ 	.word	0x00000000
        /*045c*/ 	.short	0x010a
        /*045e*/ 	.byte	0x3f
	.zero		1


	//   ....[62]....
        /*0460*/ 	.word	0x000096d0
        /*0464*/ 	.word	0x00000008
        /*0468*/ 	.word	0x00000000
        /*046c*/ 	.short	0x010a
        /*046e*/ 	.byte	0x3f
	.zero		1


	//   ....[63]....
        /*0470*/ 	.word	0x00009720
        /*0474*/ 	.word	0x00000009
        /*0478*/ 	.word	0x00000000
        /*047c*/ 	.short	0x010a
        /*047e*/ 	.byte	0x3f
	.zero		1


	//   ....[64]....
        /*0480*/ 	.word	0x00009770
        /*0484*/ 	.word	0x00000008
        /*0488*/ 	.word	0x00000000
        /*048c*/ 	.short	0x010a
        /*048e*/ 	.byte	0x3f
	.zero		1


	//   ....[65]....
        /*0490*/ 	.word	0x000097c0
        /*0494*/ 	.word	0x00000009
        /*0498*/ 	.word	0x00000000
        /*049c*/ 	.short	0x010a
        /*049e*/ 	.byte	0x3f
	.zero		1


	//   ....[66]....
        /*04a0*/ 	.word	0x00009810
        /*04a4*/ 	.word	0x00000008
        /*04a8*/ 	.word	0x00000000
        /*04ac*/ 	.short	0x010a
        /*04ae*/ 	.byte	0x3f
	.zero		1


	//   ....[67]....
        /*04b0*/ 	.word	0x00009860
        /*04b4*/ 	.word	0x00000009
        /*04b8*/ 	.word	0x00000000
        /*04bc*/ 	.short	0x010a
        /*04be*/ 	.byte	0x3f
	.zero		1


	//   ....[68]....
        /*04c0*/ 	.word	0x000098b0
        /*04c4*/ 	.word	0x00000008
        /*04c8*/ 	.word	0x00000000
        /*04cc*/ 	.short	0x010a
        /*04ce*/ 	.byte	0x3f
	.zero		1


	//   ....[69]....
        /*04d0*/ 	.word	0x00009900
        /*04d4*/ 	.word	0x00000009
        /*04d8*/ 	.word	0x00000000
        /*04dc*/ 	.short	0x010a
        /*04de*/ 	.byte	0x3f
	.zero		1


	//   ....[70]....
        /*04e0*/ 	.word	0x00009950
        /*04e4*/ 	.word	0x00000008
        /*04e8*/ 	.word	0x00000000
        /*04ec*/ 	.short	0x010a
        /*04ee*/ 	.byte	0x3f
	.zero		1


	//   ....[71]....
        /*04f0*/ 	.word	0x000099a0
        /*04f4*/ 	.word	0x00000009
        /*04f8*/ 	.word	0x00000000
        /*04fc*/ 	.short	0x010a
        /*04fe*/ 	.byte	0x3f
	.zero		1


	//   ....[72]....
        /*0500*/ 	.word	0x000099f0
        /*0504*/ 	.word	0x00000008
        /*0508*/ 	.word	0x00000000
        /*050c*/ 	.short	0x010a
        /*050e*/ 	.byte	0x3f
	.zero		1


	//   ....[73]....
        /*0510*/ 	.word	0x00009a40
        /*0514*/ 	.word	0x00000009
        /*0518*/ 	.word	0x00000000
        /*051c*/ 	.short	0x010a
        /*051e*/ 	.byte	0x3f
	.zero		1


	//   ....[74]....
        /*0520*/ 	.word	0x00009a90
        /*0524*/ 	.word	0x00000008
        /*0528*/ 	.word	0x00000000
        /*052c*/ 	.short	0x010a
        /*052e*/ 	.byte	0x3f
	.zero		1


	//   ....[75]....
        /*0530*/ 	.word	0x00009ae0
        /*0534*/ 	.word	0x0000000b
        /*0538*/ 	.word	0x00000000
        /*053c*/ 	.short	0x010a
        /*053e*/ 	.byte	0x3f
	.zero		1


	//----- nvinfo : EIATTR_NUM_MBARRIERS
	.align		4
.L_35:
        /*0540*/ 	.byte	0x03, 0x38
        /*0542*/ 	.short	0x0022


	//----- nvinfo : EIATTR_EXIT_INSTR_OFFSETS
	.align		4
        /*0544*/ 	.byte	0x04, 0x1c
        /*0546*/ 	.short	(.L_37 - .L_36)


	//   ....[0]....
.L_36:
        /*0548*/ 	.word	0x00000810


	//   ....[1]....
        /*054c*/ 	.word	0x000010e0


	//   ....[2]....
        /*0550*/ 	.word	0x000077d0


	//   ....[3]....
        /*0554*/ 	.word	0x00007e00


	//   ....[4]....
        /*0558*/ 	.word	0x00009470


	//----- nvinfo : EIATTR_MAX_THREADS
	.align		4
.L_37:
        /*055c*/ 	.byte	0x04, 0x05
        /*055e*/ 	.short	(.L_39 - .L_38)
.L_38:
        /*0560*/ 	.word	0x00000180
        /*0564*/ 	.word	0x00000001
        /*0568*/ 	.word	0x00000001


	//----- nvinfo : EIATTR_CRS_STACK_SIZE
	.align		4
.L_39:
        /*056c*/ 	.byte	0x04, 0x1e
        /*056e*/ 	.short	(.L_41 - .L_40)
.L_40:
        /*0570*/ 	.word	0x00000000


	//----- nvinfo : EIATTR_CBANK_PARAM_SIZE
	.align		4
.L_41:
        /*0574*/ 	.byte	0x03, 0x19
        /*0576*/ 	.short	0x0470


	//----- nvinfo : EIATTR_PARAM_CBANK
	.align		4
        /*0578*/ 	.byte	0x04, 0x0a
        /*057a*/ 	.short	(.L_43 - .L_42)
	.align		4
.L_42:
        /*057c*/ 	.word	index@(.nv.constant0._ZN7cutlass13device_kernelINS_4gemm6kernel13GemmUniversalIN4cute5tupleIJiiiiEEENS1_10collective13CollectiveMmaINS1_34MainloopSm90TmaGmmaWarpSpecializedILi16ENS5_IJNS4_1CILi1EEESB_SB_EEENS1_35KernelTmaWarpSpecializedCooperativeEEENS5_IJNSA_ILi384EEENSA_ILi48EEENSA_ILi16EEEEEENS_6half_tENS5_IJlSB_lEEESJ_SK_NS4_8TiledMMAINS4_8MMA_AtomIJNS4_4SM904GMMA25MMA_64x16x16_F32F16F16_SSILNSO_5MajorE0ELSQ_0ELNSO_7ScaleInE1ELSR_1EEEEEENS4_6LayoutINS5_IJNSA_ILi2EEESB_SB_EEENS5_IJSB_NSA_ILi0EEESX_EEEEENS5_IJNS4_10UnderscoreES10_S10_EEEEENS4_13SM90_TMA_LOADENS4_14ComposedLayoutINS4_7SwizzleILi1ELi4ELi3EEENS4_18smem_ptr_flag_bitsILi16EEENSU_INS5_IJNSA_ILi8EEESH_EEENS5_IJSH_SB_EEEEEEEvNS4_8identityES13_S1D_vS1E_EENS_8epilogue10collective6detail29Sm90TmaWarpSpecializedAdapterINS1H_15DefaultEpilogueISJ_SK_SK_NS1G_6thread17LinearCombinationISJ_Li1EffLNS1L_9ScaleType4KindE0ELNS_15FloatRoundStyleE2ESJ_EENS1_15EpilogueDefaultEEEEEvvEEEEvNT_6ParamsE)
        /*0580*/ 	.short	0x0210
        /*0582*/ 	.short	0x0470


	//----- nvinfo : EIATTR_SW_WAR
	.align		4
.L_43:
        /*0584*/ 	.byte	0x04, 0x36
        /*0586*/ 	.short	(.L_45 - .L_44)
.L_44:
        /*0588*/ 	.word	0x00000008
.L_45:


//--------------------- .nv.callgraph             --------------------------
	.section	.nv.callgraph,"",@"SHT_CUDA_CALLGRAPH"
	.align	4
	.sectionentsize	8
	.align		4
        /*0000*/ 	.word	0x00000000
	.align		4
        /*0004*/ 	.word	0xffffffff
	.align		4
        /*0008*/ 	.word	index@(_ZN7cutlass13device_kernelINS_4gemm6kernel13GemmUniversalIN4cute5tupleIJiiiiEEENS1_10collective13CollectiveMmaINS1_34MainloopSm90TmaGmmaWarpSpecializedILi16ENS5_IJNS4_1CILi1EEESB_SB_EEENS1_35KernelTmaWarpSpecializedCooperativeEEENS5_IJNSA_ILi384EEENSA_ILi48EEENSA_ILi16EEEEEENS_6half_tENS5_IJlSB_lEEESJ_SK_NS4_8TiledMMAINS4_8MMA_AtomIJNS4_4SM904GMMA25MMA_64x16x16_F32F16F16_SSILNSO_5MajorE0ELSQ_0ELNSO_7ScaleInE1ELSR_1EEEEEENS4_6LayoutINS5_IJNSA_ILi2EEESB_SB_EEENS5_IJSB_NSA_ILi0EEESX_EEEEENS5_IJNS4_10UnderscoreES10_S10_EEEEENS4_13SM90_TMA_LOADENS4_14ComposedLayoutINS4_7SwizzleILi1ELi4ELi3EEENS4_18smem_ptr_flag_bitsILi16EEENSU_INS5_IJNSA_ILi8EEESH_EEENS5_IJSH_SB_EEEEEEEvNS4_8identityES13_S1D_vS1E_EENS_8epilogue10collective6detail29Sm90TmaWarpSpecializedAdapterINS1H_15DefaultEpilogueISJ_SK_SK_NS1G_6thread17LinearCombinationISJ_Li1EffLNS1L_9ScaleType4KindE0ELNS_15FloatRoundStyleE2ESJ_EENS1_15EpilogueDefaultEEEEEvvEEEEvNT_6ParamsE)
	.align		4
        /*000c*/ 	.word	index@(__assertfail)
	.align		4
        /*0010*/ 	.word	0x00000000
	.align		4
        /*0014*/ 	.word	0xfffffffe
	.align		4
        /*0018*/ 	.word	0x00000000
	.align		4
        /*001c*/ 	.word	0xfffffffd
	.align		4
        /*0020*/ 	.word	0x00000000
	.align		4
        /*0024*/ 	.word	0xfffffffc


//--------------------- .nv.constant4             --------------------------
	.section	.nv.constant4,"a",@progbits
	.align	8
	.align		8
.nv.constant4:
        /*0000*/ 	.dword	__assertfail
	.align		8
        /*0008*/ 	.dword	__unnamed_1
	.align		8
        /*0010*/ 	.dword	_ZN40_INTERNAL_e379c62c_4_k_cu_20ba8f5c_114314cuda3std3__45__cpo5beginE
	.align		8
        /*0018*/ 	.dword	_ZN40_INTERNAL_e379c62c_4_k_cu_20ba8f5c_114314cuda3std3__45__cpo3endE
	.align		8
        /*0020*/ 	.dword	_ZN40_INTERNAL_e379c62c_4_k_cu_20ba8f5c_114314cuda3std3__45__cpo6cbeginE
	.align		8
        /*0028*/ 	.dword	_ZN40_INTERNAL_e379c62c_4_k_cu_20ba8f5c_114314cuda3std3__45__cpo4cendE
	.align		8
        /*0030*/ 	.dword	_ZN40_INTERNAL_e379c62c_4_k_cu_20ba8f5c_114314cuda3std3__442_GLOBAL__N__e379c62c_4_k_cu_20ba8f5c_114316ignoreE
	.align		8
        /*0038*/ 	.dword	_ZN40_INTERNAL_e379c62c_4_k_cu_20ba8f5c_114314cuda3std3__419piecewise_constructE
	.align		8
        /*0040*/ 	.dword	_ZN40_INTERNAL_e379c62c_4_k_cu_20ba8f5c_114314cuda3std3__48in_placeE
	.align		8
        /*0048*/ 	.dword	_ZN40_INTERNAL_e379c62c_4_k_cu_20ba8f5c_114314cuda3std6ranges3__45__cpo4swapE
	.align		8
        /*0050*/ 	.dword	_ZN40_INTERNAL_e379c62c_4_k_cu_20ba8f5c_114314cuda3std6ranges3__45__cpo9iter_moveE
	.align		8
        /*0058*/ 	.dword	_ZN40_INTERNAL_e379c62c_4_k_cu_20ba8f5c_114314cute7productE
	.align		8
        /*0060*/ 	.dword	_ZN40_INTERNAL_e379c62c_4_k_cu_20ba8f5c_114314cute1_E
	.align		8
        /*0068*/ 	.dword	$str$22
	.align		8
        /*0070*/ 	.dword	$str$23


//--------------------- .text._ZN7cutlass13device_kernelINS_4gemm6kernel13GemmUniversalIN4cute5tupleIJiiiiEEENS1_10collective13CollectiveMmaINS1_34MainloopSm90TmaGmmaWarpSpecializedILi16ENS5_IJNS4_1CILi1EEESB_SB_EEENS1_35KernelTmaWarpSpecializedCooperativeEEENS5_IJNSA_ILi384EEENSA_ILi48EEENSA_ILi16EEEEEENS_6half_tENS5_IJlSB_lEEESJ_SK_NS4_8TiledMMAINS4_8MMA_AtomIJNS4_4SM904GMMA25MMA_64x16x16_F32F16F16_SSILNSO_5MajorE0ELSQ_0ELNSO_7ScaleInE1ELSR_1EEEEEENS4_6LayoutINS5_IJNSA_ILi2EEESB_SB_EEENS5_IJSB_NSA_ILi0EEESX_EEEEENS5_IJNS4_10UnderscoreES10_S10_EEEEENS4_13SM90_TMA_LOADENS4_14ComposedLayoutINS4_7SwizzleILi1ELi4ELi3EEENS4_18smem_ptr_flag_bitsILi16EEENSU_INS5_IJNSA_ILi8EEESH_EEENS5_IJSH_SB_EEEEEEEvNS4_8identityES13_S1D_vS1E_EENS_8epilogue10collective6detail29Sm90TmaWarpSpecializedAdapterINS1H_15DefaultEpilogueISJ_SK_SK_NS1G_6thread17LinearCombinationISJ_Li1EffLNS1L_9ScaleType4KindE0ELNS_15FloatRoundStyleE2ESJ_EENS1_15EpilogueDefaultEEEEEvvEEEEvNT_6ParamsE --------------------------
	.section	.text._ZN7cutlass13device_kernelINS_4gemm6kernel13GemmUniversalIN4cute5tupleIJiiiiEEENS1_10collective13CollectiveMmaINS1_34MainloopSm90TmaGmmaWarpSpecializedILi16ENS5_IJNS4_1CILi1EEESB_SB_EEENS1_35KernelTmaWarpSpecializedCooperativeEEENS5_IJNSA_ILi384EEENSA_ILi48EEENSA_ILi16EEEEEENS_6half_tENS5_IJlSB_lEEESJ_SK_NS4_8TiledMMAINS4_8MMA_AtomIJNS4_4SM904GMMA25MMA_64x16x16_F32F16F16_SSILNSO_5MajorE0ELSQ_0ELNSO_7ScaleInE1ELSR_1EEEEEENS4_6LayoutINS5_IJNSA_ILi2EEESB_SB_EEENS5_IJSB_NSA_ILi0EEESX_EEEEENS5_IJNS4_10UnderscoreES10_S10_EEEEENS4_13SM90_TMA_LOADENS4_14ComposedLayoutINS4_7SwizzleILi1ELi4ELi3EEENS4_18smem_ptr_flag_bitsILi16EEENSU_INS5_IJNSA_ILi8EEESH_EEENS5_IJSH_SB_EEEEEEEvNS4_8identityES13_S1D_vS1E_EENS_8epilogue10collective6detail29Sm90TmaWarpSpecializedAdapterINS1H_15DefaultEpilogueISJ_SK_SK_NS1G_6thread17LinearCombinationISJ_Li1EffLNS1L_9ScaleType4KindE0ELNS_15FloatRoundStyleE2ESJ_EENS1_15EpilogueDefaultEEEEEvvEEEEvNT_6ParamsE,"ax",@progbits
	.align	128
.text._ZN7cutlass13device_kernelINS_4gemm6kernel13GemmUniversalIN4cute5tupleIJiiiiEEENS1_10collective13CollectiveMmaINS1_34MainloopSm90TmaGmmaWarpSpecializedILi16ENS5_IJNS4_1CILi1EEESB_SB_EEENS1_35KernelTmaWarpSpecializedCooperativeEEENS5_IJNSA_ILi384EEENSA_ILi48EEENSA_ILi16EEEEEENS_6half_tENS5_IJlSB_lEEESJ_SK_NS4_8TiledMMAINS4_8MMA_AtomIJNS4_4SM904GMMA25MMA_64x16x16_F32F16F16_SSILNSO_5MajorE0ELSQ_0ELNSO_7ScaleInE1ELSR_1EEEEEENS4_6LayoutINS5_IJNSA_ILi2EEESB_SB_EEENS5_IJSB_NSA_ILi0EEESX_EEEEENS5_IJNS4_10UnderscoreES10_S10_EEEEENS4_13SM90_TMA_LOADENS4_14ComposedLayoutINS4_7SwizzleILi1ELi4ELi3EEENS4_18smem_ptr_flag_bitsILi16EEENSU_INS5_IJNSA_ILi8EEESH_EEENS5_IJSH_SB_EEEEEEEvNS4_8identityES13_S1D_vS1E_EENS_8epilogue10collective6detail29Sm90TmaWarpSpecializedAdapterINS1H_15DefaultEpilogueISJ_SK_SK_NS1G_6thread17LinearCombinationISJ_Li1EffLNS1L_9ScaleType4KindE0ELNS_15FloatRoundStyleE2ESJ_EENS1_15EpilogueDefaultEEEEEvvEEEEvNT_6ParamsE:
        .type           _ZN7cutlass13device_kernelINS_4gemm6kernel13GemmUniversalIN4cute5tupleIJiiiiEEENS1_10collective13CollectiveMmaINS1_34MainloopSm90TmaGmmaWarpSpecializedILi16ENS5_IJNS4_1CILi1EEESB_SB_EEENS1_35KernelTmaWarpSpecializedCooperativeEEENS5_IJNSA_ILi384EEENSA_ILi48EEENSA_ILi16EEEEEENS_6half_tENS5_IJlSB_lEEESJ_SK_NS4_8TiledMMAINS4_8MMA_AtomIJNS4_4SM904GMMA25MMA_64x16x16_F32F16F16_SSILNSO_5MajorE0ELSQ_0ELNSO_7ScaleInE1ELSR_1EEEEEENS4_6LayoutINS5_IJNSA_ILi2EEESB_SB_EEENS5_IJSB_NSA_ILi0EEESX_EEEEENS5_IJNS4_10UnderscoreES10_S10_EEEEENS4_13SM90_TMA_LOADENS4_14ComposedLayoutINS4_7SwizzleILi1ELi4ELi3EEENS4_18smem_ptr_flag_bitsILi16EEENSU_INS5_IJNSA_ILi8EEESH_EEENS5_IJSH_SB_EEEEEEEvNS4_8identityES13_S1D_vS1E_EENS_8epilogue10collective6detail29Sm90TmaWarpSpecializedAdapterINS1H_15DefaultEpilogueISJ_SK_SK_NS1G_6thread17LinearCombinationISJ_Li1EffLNS1L_9ScaleType4KindE0ELNS_15FloatRoundStyleE2ESJ_EENS1_15EpilogueDefaultEEEEEvvEEEEvNT_6ParamsE,@function
        .size           _ZN7cutlass13device_kernelINS_4gemm6kernel13GemmUniversalIN4cute5tupleIJiiiiEEENS1_10collective13CollectiveMmaINS1_34MainloopSm90TmaGmmaWarpSpecializedILi16ENS5_IJNS4_1CILi1EEESB_SB_EEENS1_35KernelTmaWarpSpecializedCooperativeEEENS5_IJNSA_ILi384EEENSA_ILi48EEENSA_ILi16EEEEEENS_6half_tENS5_IJlSB_lEEESJ_SK_NS4_8TiledMMAINS4_8MMA_AtomIJNS4_4SM904GMMA25MMA_64x16x16_F32F16F16_SSILNSO_5MajorE0ELSQ_0ELNSO_7ScaleInE1ELSR_1EEEEEENS4_6LayoutINS5_IJNSA_ILi2EEESB_SB_EEENS5_IJSB_NSA_ILi0EEESX_EEEEENS5_IJNS4_10UnderscoreES10_S10_EEEEENS4_13SM90_TMA_LOADENS4_14ComposedLayoutINS4_7SwizzleILi1ELi4ELi3EEENS4_18smem_ptr_flag_bitsILi16EEENSU_INS5_IJNSA_ILi8EEESH_EEENS5_IJSH_SB_EEEEEEEvNS4_8identityES13_S1D_vS1E_EENS_8epilogue10collective6detail29Sm90TmaWarpSpecializedAdapterINS1H_15DefaultEpilogueISJ_SK_SK_NS1G_6thread17LinearCombinationISJ_Li1EffLNS1L_9ScaleType4KindE0ELNS_15FloatRoundStyleE2ESJ_EENS1_15EpilogueDefaultEEEEEvvEEEEvNT_6ParamsE,(.L_x_229 - _ZN7cutlass13device_kernelINS_4gemm6kernel13GemmUniversalIN4cute5tupleIJiiiiEEENS1_10collective13CollectiveMmaINS1_34MainloopSm90TmaGmmaWarpSpecializedILi16ENS5_IJNS4_1CILi1EEESB_SB_EEENS1_35KernelTmaWarpSpecializedCooperativeEEENS5_IJNSA_ILi384EEENSA_ILi48EEENSA_ILi16EEEEEENS_6half_tENS5_IJlSB_lEEESJ_SK_NS4_8TiledMMAINS4_8MMA_AtomIJNS4_4SM904GMMA25MMA_64x16x16_F32F16F16_SSILNSO_5MajorE0ELSQ_0ELNSO_7ScaleInE1ELSR_1EEEEEENS4_6LayoutINS5_IJNSA_ILi2EEESB_SB_EEENS5_IJSB_NSA_ILi0EEESX_EEEEENS5_IJNS4_10UnderscoreES10_S10_EEEEENS4_13SM90_TMA_LOADENS4_14ComposedLayoutINS4_7SwizzleILi1ELi4ELi3EEENS4_18smem_ptr_flag_bitsILi16EEENSU_INS5_IJNSA_ILi8EEESH_EEENS5_IJSH_SB_EEEEEEEvNS4_8identityES13_S1D_vS1E_EENS_8epilogue10collective6detail29Sm90TmaWarpSpecializedAdapterINS1H_15DefaultEpilogueISJ_SK_SK_NS1G_6thread17LinearCombinationISJ_Li1EffLNS1L_9ScaleType4KindE0ELNS_15FloatRoundStyleE2ESJ_EENS1_15EpilogueDefaultEEEEEvvEEEEvNT_6ParamsE)
        .other          _ZN7cutlass13device_kernelINS_4gemm6kernel13GemmUniversalIN4cute5tupleIJiiiiEEENS1_10collective13CollectiveMmaINS1_34MainloopSm90TmaGmmaWarpSpecializedILi16ENS5_IJNS4_1CILi1EEESB_SB_EEENS1_35KernelTmaWarpSpecializedCooperativeEEENS5_IJNSA_ILi384EEENSA_ILi48EEENSA_ILi16EEEEEENS_6half_tENS5_IJlSB_lEEESJ_SK_NS4_8TiledMMAINS4_8MMA_AtomIJNS4_4SM904GMMA25MMA_64x16x16_F32F16F16_SSILNSO_5MajorE0ELSQ_0ELNSO_7ScaleInE1ELSR_1EEEEEENS4_6LayoutINS5_IJNSA_ILi2EEESB_SB_EEENS5_IJSB_NSA_ILi0EEESX_EEEEENS5_IJNS4_10UnderscoreES10_S10_EEEEENS4_13SM90_TMA_LOADENS4_14ComposedLayoutINS4_7SwizzleILi1ELi4ELi3EEENS4_18smem_ptr_flag_bitsILi16EEENSU_INS5_IJNSA_ILi8EEESH_EEENS5_IJSH_SB_EEEEEEEvNS4_8identityES13_S1D_vS1E_EENS_8epilogue10collective6detail29Sm90TmaWarpSpecializedAdapterINS1H_15DefaultEpilogueISJ_SK_SK_NS1G_6thread17LinearCombinationISJ_Li1EffLNS1L_9ScaleType4KindE0ELNS_15FloatRoundStyleE2ESJ_EENS1_15EpilogueDefaultEEEEEvvEEEEvNT_6ParamsE,@"STO_CUDA_ENTRY STV_DEFAULT"
_ZN7cutlass13device_kernelINS_4gemm6kernel13GemmUniversalIN4cute5tupleIJiiiiEEENS1_10collective13CollectiveMmaINS1_34MainloopSm90TmaGmmaWarpSpecializedILi16ENS5_IJNS4_1CILi1EEESB_SB_EEENS1_35KernelTmaWarpSpecializedCooperativeEEENS5_IJNSA_ILi384EEENSA_ILi48EEENSA_ILi16EEEEEENS_6half_tENS5_IJlSB_lEEESJ_SK_NS4_8TiledMMAINS4_8MMA_AtomIJNS4_4SM904GMMA25MMA_64x16x16_F32F16F16_SSILNSO_5MajorE0ELSQ_0ELNSO_7ScaleInE1ELSR_1EEEEEENS4_6LayoutINS5_IJNSA_ILi2EEESB_SB_EEENS5_IJSB_NSA_ILi0EEESX_EEEEENS5_IJNS4_10UnderscoreES10_S10_EEEEENS4_13SM90_TMA_LOADENS4_14ComposedLayoutINS4_7SwizzleILi1ELi4ELi3EEENS4_18smem_ptr_flag_bitsILi16EEENSU_INS5_IJNSA_ILi8EEESH_EEENS5_IJSH_SB_EEEEEEEvNS4_8identityES13_S1D_vS1E_EENS_8epilogue10collective6detail29Sm90TmaWarpSpecializedAdapterINS1H_15DefaultEpilogueISJ_SK_SK_NS1G_6thread17LinearCombinationISJ_Li1EffLNS1L_9ScaleType4KindE0ELNS_15FloatRoundStyleE2ESJ_EENS1_15EpilogueDefaultEEEEEvvEEEEvNT_6ParamsE:
[----:B------:R-:W0:Y:S01]  /*0000*/  LDC R1, c[0x0][0x28] ;  /* 0x00000a00ff017b82 */ /* 0x000e220000000800 */
[----:B------:R-:W1:Y:S01]  /*0010*/  S2R R4, SR_TID.X ;  /* 0x0000000000047919 */ /* 0x000e620000002100 */
[----:B------:R-:W-:Y:S01]  /*0020*/  ELECT P0, URZ, PT ;  /* 0x00000000003f782f */ /* 0x000fe20003800000 */
[----:B------:R-:W-:Y:S01]  /*0030*/  BSSY B0, `(.L_x_0) ;  /* 0x000000f000007945 */ /* 0x000fe20003800000 */
[--C-:B-1----:R-:W-:Y:S02]  /*0040*/  SHF.R.U32.HI R0, RZ, 0x5, R4.reuse ;  /* 0x00000005ff007819 */ /* 0x102fe40000011604 */
[----:B------:R-:W-:-:S03]  /*0050*/  SHF.R.U32.HI R14, RZ, 0x7, R4 ;  /* 0x00000007ff0e7819 */ /* 0x000fc60000011604 */
[----:B------:R-:W1:Y:S04]  /*0060*/  SHFL.IDX PT, R5, R0, RZ, 0x1f ;  /* 0x00001fff00057589 */ /* 0x000e6800000e0000 */
[----:B------:R2:W3:Y:S01]  /*0070*/  SHFL.IDX PT, R10, R14, RZ, 0x1f ;  /* 0x00001fff0e0a7589 */ /* 0x0004e200000e0000 */
[----:B-1----:R-:W-:-:S13]  /*0080*/  ISETP.NE.OR P0, PT, R5, RZ, !P0 ;  /* 0x000000ff0500720c */ /* 0x002fda0004705670 */
[----:B0-23--:R-:W-:Y:S05]  /*0090*/  @P0 BRA `(.L_x_1) ;  /* 0x0000000000200947 */ /* 0x00dfea0003800000 */
[----:B------:R-:W-:Y:S02]  /*00a0*/  ULDC.64 UR4, c[0x0][0x198] ;  /* 0x0000660000047ab9 */ /* 0x000fe40000000a00 */
[----:B------:R-:W-:Y:S02]  /*00b0*/  UIADD3 UR6, UP0, UR4, 0xf0, URZ ;  /* 0x000000f004067890 */ /* 0x000fe4000ff1e03f */
[----:B------:R-:W-:Y:S02]  /*00c0*/  UIADD3 UR4, UP1, UR4, 0x1f0, URZ ;  /* 0x000001f004047890 */ /* 0x000fe4000ff3e03f */
[----:B------:R-:W-:Y:S02]  /*00d0*/  UIADD3.X UR7, URZ, UR5, URZ, UP0, !UPT ;  /* 0x000000053f077290 */ /* 0x000fe400087fe43f */
[----:B------:R-:W-:-:S07]  /*00e0*/  UIADD3.X UR5, URZ, UR5, URZ, UP1, !UPT ;  /* 0x000000053f057290 */ /* 0x000fce0008ffe43f */
[----:B------:R0:W-:Y:S02]  /*00f0*/  UTMACCTL.PF [UR6] ;  /* 0x00000000060079b9 */ /* 0x0001e40008040000 */
[----:B------:R0:W-:Y:S02]  /*0100*/  UTMACCTL.PF [UR4] ;  /* 0x00000000040079b9 */ /* 0x0001e40008040000 */
[----:B0-----:R-:W-:Y:S01]  /*0110*/  NOP ;  /* 0x0000000000007918 */ /* 0x001fe20000000000 */
.L_x_1:
[----:B------:R-:W-:Y:S05]  /*0120*/  BSYNC B0 ;  /* 0x0000000000007941 */ /* 0x000fea0003800000 */
.L_x_0:
[----:B------:R-:W0:Y:S02]  /*0130*/  SHFL.IDX PT, R2, R0, RZ, 0x1f ;  /* 0x00001fff00027589 */ /* 0x000e2400000e0000 */
[----:B0-----:R-:W-:-:S13]  /*0140*/  ISETP.NE.AND P0, PT, R2, RZ, PT ;  /* 0x000000ff0200720c */ /* 0x001fda0003f05270 */
[----:B------:R-:W-:Y:S05]  /*0150*/  @P0 BRA `(.L_x_2) ;  /* 0x0000000000c40947 */ /* 0x000fea0003800000 */
[----:B------:R-:W-:Y:S01]  /*0160*/  ELECT P0, URZ, PT ;  /* 0x00000000003f782f */ /* 0x000fe20003800000 */
[----:B------:R-:W-:-:S12]  /*0170*/  BSSY B0, `(.L_x_2) ;  /* 0x000002f000007945 */ /* 0x000fd80003800000 */
[----:B------:R-:W-:Y:S05]  /*0180*/  @!P0 BRA `(.L_x_3) ;  /* 0x0000000000b48947 */ /* 0x000fea0003800000 */
[----:B------:R-:W0:Y:S01]  /*0190*/  S2UR UR8, SR_CgaCtaId ;  /* 0x00000000000879c3 */ /* 0x000e220000008800 */
[----:B------:R-:W-:Y:S01]  /*01a0*/  UMOV UR4, 0x400 ;  /* 0x0000040000047882 */ /* 0x000fe20000000000 */
[----:B------:R-:W-:Y:S01]  /*01b0*/  UMOV UR5, 0x1 ;  /* 0x0000000100057882 */ /* 0x000fe20000000000 */
[----:B------:R-:W-:Y:S02]  /*01c0*/  UMOV UR6, 0x100 ;  /* 0x0000010000067882 */ /* 0x000fe40000000000 */
[----:B------:R-:W-:-:S04]  /*01d0*/  UIADD3 UR6, -UR6, 0x100000, URZ ;  /* 0x0010000006067890 */ /* 0x000fc8000fffe13f */
[----:B------:R-:W-:Y:S02]  /*01e0*/  USHF.L.U32 UR7, UR6, 0xb, URZ ;  /* 0x0000000b06077899 */ /* 0x000fe4000800063f */
[----:B------:R-:W-:Y:S02]  /*01f0*/  USHF.L.U32 UR6, UR6, 0x1, URZ ;  /* 0x0000000106067899 */ /* 0x000fe4000800063f */
[----:B0-----:R-:W-:Y:S02]  /*0200*/  ULEA UR8, UR8, UR4, 0x18 ;  /* 0x0000000408087291 */ /* 0x001fe4000f8ec03f */
[----:B------:R-:W-:-:S04]  /*0210*/  UIADD3 UR4, -UR5, 0x100000, URZ ;  /* 0x0010000005047890 */ /* 0x000fc8000fffe13f */
[----:B------:R-:W-:Y:S02]  /*0220*/  USHF.L.U32 UR5, UR4, 0xb, URZ ;  /* 0x0000000b04057899 */ /* 0x000fe4000800063f */
[----:B------:R-:W-:Y:S01]  /*0230*/  USHF.L.U32 UR4, UR4, 0x1, URZ ;  /* 0x0000000104047899 */ /* 0x000fe2000800063f */
[----:B------:R-:W0:Y:S11]  /*0240*/  FENCE.VIEW.ASYNC.S ;  /* 0x00000000000073c6 */ /* 0x000e360000000000 */
[----:B0-----:R0:W1:Y:S01]  /*0250*/  SYNCS.EXCH.64 URZ, [UR8], UR4 ;  /* 0x00000004083f75b2 */ /* 0x0010620008000100 */
[----:B------:R0:W2:Y:S01]  /*0260*/  SYNCS.EXCH.64 URZ, [UR8+0x80], UR6 ;  /* 0x00008006083f75b2 */ /* 0x0000a20008000100 */
[----:B------:R0:W3:Y:S01]  /*0270*/  SYNCS.EXCH.64 URZ, [UR8+0x8], UR4 ;  /* 0x00000804083f75b2 */ /* 0x0000e20008000100 */
[----:B------:R0:W4:Y:S01]  /*0280*/  SYNCS.EXCH.64 URZ, [UR8+0x88], UR6 ;  /* 0x00008806083f75b2 */ /* 0x0001220008000100 */
[----:B------:R0:W0:Y:S01]  /*0290*/  SYNCS.EXCH.64 URZ, [UR8+0x10], UR4 ;  /* 0x00001004083f75b2 */ /* 0x0000220008000100 */
        /* <DEDUP_REMOVED lines=27> */
[----:B-1234-:R-:W-:Y:S01]  /*0450*/  NOP ;  /* 0x0000000000007918 */ /* 0x01efe20000000000 */
.L_x_3:
[----:B0-----:R-:W-:Y:S05]  /*0460*/  BSYNC B0 ;  /* 0x0000000000007941 */ /* 0x001fea0003800000 */
.L_x_2:
[----:B------:R-:W0:Y:S01]  /*0470*/  SHFL.IDX PT, R0, R0, RZ, 0x1f ;  /* 0x00001fff00007589 */ /* 0x000e2200000e0000 */
[----:B------:R-:W-:Y:S01]  /*0480*/  ELECT P0, URZ, PT ;  /* 0x00000000003f782f */ /* 0x000fe20003800000 */
[----:B------:R-:W1:Y:S01]  /*0490*/  LDC R2, c[0x0][0x65c] ;  /* 0x00019700ff027b82 */ /* 0x000e620000000800 */
[----:B------:R-:W-:Y:S01]  /*04a0*/  UMOV UR4, 0x20 ;  /* 0x0000002000047882 */ /* 0x000fe20000000000 */
[----:B------:R-:W2:Y:S01]  /*04b0*/  S2R R3, SR_CTAID.Y ;  /* 0x0000000000037919 */ /* 0x000ea20000002600 */
[----:B------:R-:W-:Y:S01]  /*04c0*/  NOP ;  /* 0x0000000000007918 */ /* 0x000fe20000000000 */
[----:B------:R-:W-:Y:S01]  /*04d0*/  ISETP.NE.AND P2, PT, R10, RZ, PT ;  /* 0x000000ff0a00720c */ /* 0x000fe20003f45270 */
[----:B------:R-:W-:Y:S01]  /*04e0*/  NOP ;  /* 0x0000000000007918 */ /* 0x000fe20000000000 */
[----:B------:R-:W3:Y:S01]  /*04f0*/  S2R R6, SR_CTAID.X ;  /* 0x0000000000067919 */ /* 0x000ee20000002500 */
[----:B------:R-:W-:Y:S01]  /*0500*/  IMAD.MOV.U32 R7, RZ, RZ, RZ ;  /* 0x000000ffff077224 */ /* 0x000fe200078e00ff */
[----:B0-----:R-:W-:-:S02]  /*0510*/  ISETP.NE.OR P0, PT, R0, RZ, !P0 ;  /* 0x000000ff0000720c */ /* 0x001fc40004705670 */
[----:B-1----:R-:W-:-:S04]  /*0520*/  ISETP.NE.AND P3, PT, R2, 0x1, PT ;  /* 0x000000010200780c */ /* 0x002fc80003f65270 */
[----:B------:R-:W-:Y:S02]  /*0530*/  P2R R0, PR, RZ, 0x8 ;  /* 0x00000008ff007803 */ /* 0x000fe40000000000 */
[----:B------:R-:W-:-:S04]  /*0540*/  SHF.R.S32.HI R0, RZ, 0x1f, R5 ;  /* 0x0000001fff007819 */ /* 0x000fc80000011405 */
[----:B------:R-:W-:Y:S01]  /*0550*/  LEA.HI R0, R0, R5, RZ, 0x2 ;  /* 0x0000000500007211 */ /* 0x000fe200078f10ff */
[----:B------:R-:W-:Y:S01]  /*0560*/  VOTEU.ALL UP0, P0 ;  /* 0x00000000003f7886 */ /* 0x000fe20000000000 */
[----:B------:R-:W-:Y:S01]  /*0570*/  VOTEU.ALL UP1, P0 ;  /* 0x00000000003f7886 */ /* 0x000fe20000020000 */
[----:B------:R-:W3:Y:S01]  /*0580*/  @P3 LDC R17, c[0x0][0x10] ;  /* 0x00000400ff113b82 */ /* 0x000ee20000000800 */
[----:B------:R-:W-:Y:S01]  /*0590*/  LOP3.LUT R0, R0, 0xfffffffc, RZ, 0xc0, !PT ;  /* 0xfffffffc00007812 */ /* 0x000fe200078ec0ff */
[----:B--2---:R-:W-:Y:S01]  /*05a0*/  @P3 IMAD.MOV.U32 R8, RZ, RZ, R3 ;  /* 0x000000ffff083224 */ /* 0x004fe200078e0003 */
[----:B------:R-:W-:Y:S01]  /*05b0*/  @!UP0 UMOV UR6, 0x400 ;  /* 0x0000040000068882 */ /* 0x000fe20000000000 */
[----:B------:R-:W-:-:S04]  /*05c0*/  @!UP0 UIADD3 UR4, -UR4, 0x100000, URZ ;  /* 0x0010000004048890 */ /* 0x000fc8000fffe13f */
[----:B------:R-:W-:Y:S02]  /*05d0*/  @!UP0 USHF.L.U32 UR5, UR4, 0xb, URZ ;  /* 0x0000000b04058899 */ /* 0x000fe4000800063f */
[----:B------:R-:W-:Y:S01]  /*05e0*/  @!UP0 USHF.L.U32 UR4, UR4, 0x1, URZ ;  /* 0x0000000104048899 */ /* 0x000fe2000800063f */
[----:B------:R-:W-:Y:S02]  /*05f0*/  @P3 IMAD.MOV.U32 R9, RZ, RZ, RZ ;  /* 0x000000ffff093224 */ /* 0x000fe400078e00ff */
[----:B------:R-:W-:Y:S01]  /*0600*/  IMAD.IADD R0, R5, 0x1, -R0 ;  /* 0x0000000105007824 */ /* 0x000fe200078e0a00 */
[----:B------:R-:W0:Y:S01]  /*0610*/  @!UP0 S2UR UR7, SR_CgaCtaId ;  /* 0x00000000000789c3 */ /* 0x000e220000008800 */
[----:B------:R-:W-:-:S03]  /*0620*/  @P3 IMAD.MOV.U32 R5, RZ, RZ, RZ ;  /* 0x000000ffff053224 */ /* 0x000fc600078e00ff */
[----:B------:R-:W-:-:S04]  /*0630*/  ISETP.NE.AND P1, PT, R0, 0x3, PT ;  /* 0x000000030000780c */ /* 0x000fc80003f25270 */
[----:B------:R-:W1:Y:S01]  /*0640*/  @!P3 LDC R11, c[0x0][0xc] ;  /* 0x00000300ff0bbb82 */ /* 0x000e620000000800 */
[----:B---3--:R-:W-:-:S04]  /*0650*/  @P3 IMAD.WIDE.U32 R16, R6, R17, R8 ;  /* 0x0000001106103225 */ /* 0x008fc800078e0008 */
[----:B------:R-:W-:Y:S01]  /*0660*/  @P3 IMAD.IADD R17, R17, 0x1, R5 ;  /* 0x0000000111113824 */ /* 0x000fe200078e0205 */
[----:B------:R-:W-:Y:S01]  /*0670*/  LOP3.LUT R5, R4, 0x7f, RZ, 0xc0, !PT ;  /* 0x0000007f04057812 */ /* 0x000fe200078ec0ff */
[----:B0-----:R-:W-:Y:S01]  /*0680*/  @!UP0 ULEA UR8, UR7, UR6, 0x18 ;  /* 0x0000000607088291 */ /* 0x001fe2000f8ec03f */
[----:B------:R-:W-:Y:S02]  /*0690*/  VOTEU.ALL UP0, P0 ;  /* 0x00000000003f7886 */ /* 0x000fe40000000000 */
[----:B------:R-:W-:Y:S01]  /*06a0*/  ULDC UR6, c[0x0][0xc] ;  /* 0x0000030000067ab9 */ /* 0x000fe20000000800 */
[----:B------:R-:W-:Y:S01]  /*06b0*/  ISETP.EQ.OR P0, PT, R0, RZ, !P1 ;  /* 0x000000ff0000720c */ /* 0x000fe20004f02670 */
[----:B------:R-:W-:-:S03]  /*06c0*/  ULDC UR7, c[0x0][0x10] ;  /* 0x0000040000077ab9 */ /* 0x000fc60000000800 */
[C---:B------:R-:W-:Y:S01]  /*06d0*/  ISETP.EQ.AND P0, PT, R10.reuse, RZ, P0 ;  /* 0x000000ff0a00720c */ /* 0x040fe20000702270 */
[----:B------:R-:W-:Y:S02]  /*06e0*/  VIADD R10, R10, 0xffffffff ;  /* 0xffffffff0a0a7836 */ /* 0x000fe40000000000 */
[----:B-1----:R-:W-:Y:S01]  /*06f0*/  @!P3 IMAD.WIDE.U32 R8, R11, R3, R6 ;  /* 0x000000030b08b225 */ /* 0x002fe200078e0006 */
[----:B------:R-:W0:Y:S02]  /*0700*/  FENCE.VIEW.ASYNC.S ;  /* 0x00000000000073c6 */ /* 0x000e240000000000 */
[----:B0-----:R-:W0:Y:S01]  /*0710*/  @!UP0 SYNCS.EXCH.64 URZ, [UR8+0x110], UR4 ;  /* 0x00011004083f85b2 */ /* 0x001e220008000100 */
[----:B------:R-:W-:Y:S02]  /*0720*/  SEL R18, RZ, 0x1, !P0 ;  /* 0x00000001ff127807 */ /* 0x000fe40004000000 */
[----:B------:R-:W-:Y:S01]  /*0730*/  ISETP.GE.U32.AND P1, PT, R10, 0x2, PT ;  /* 0x000000020a00780c */ /* 0x000fe20003f26070 */
[----:B------:R-:W-:-:S02]  /*0740*/  @!P3 IMAD.MOV.U32 R16, RZ, RZ, R8 ;  /* 0x000000ffff10b224 */ /* 0x000fc400078e0008 */
[----:B------:R-:W-:Y:S01]  /*0750*/  @!P3 IMAD.MOV.U32 R17, RZ, RZ, R9 ;  /* 0x000000ffff11b224 */ /* 0x000fe200078e0009 */
[----:B------:R-:W-:Y:S01]  /*0760*/  SEL R18, R18, 0x2, P1 ;  /* 0x0000000212127807 */ /* 0x000fe20000800000 */
[----:B------:R1:W0:Y:S01]  /*0770*/  @!UP1 SYNCS.EXCH.64 URZ, [UR8+0x118], UR4 ;  /* 0x00011804083f95b2 */ /* 0x0002220008000100 */
[----:B------:R-:W-:Y:S01]  /*0780*/  NOP ;  /* 0x0000000000007918 */ /* 0x000fe20000000000 */
[----:B-1----:R-:W-:-:S03]  /*0790*/  UIMAD.WIDE.U32 UR4, UR6, UR7, URZ ;  /* 0x00000007060472a5 */ /* 0x002fc6000f8e003f */
[----:B------:R-:W-:Y:S02]  /*07a0*/  ULDC UR6, c[0x0][0x14] ;  /* 0x0000050000067ab9 */ /* 0x000fe40000000800 */
[----:B------:R-:W-:Y:S02]  /*07b0*/  UIMAD.WIDE.U32 UR36, UR4, UR6, URZ ;  /* 0x00000006042472a5 */ /* 0x000fe4000f8e003f */
[----:B------:R-:W-:-:S04]  /*07c0*/  UIMAD UR42, UR5, UR6, URZ ;  /* 0x00000006052a72a4 */ /* 0x000fc8000f8e023f */
[----:B------:R-:W-:Y:S01]  /*07d0*/  UIADD3 UR42, UR37, UR42, URZ ;  /* 0x0000002a252a7290 */ /* 0x000fe2000fffe03f */
[----:B0-----:R-:W-:Y:S06]  /*07e0*/  BAR.SYNC.DEFER_BLOCKING 0x0 ;  /* 0x0000000000007b1d */ /* 0x001fec0000010000 */
[----:B------:R-:W-:Y:S05]  /*07f0*/  @!P2 BRA `(.L_x_4) ;  /* 0x0000006c00f8a947 */ /* 0x000fea0003800000 */
[----:B------:R-:W-:-:S13]  /*0800*/  ISETP.GT.U32.AND P0, PT, R10, 0x1, PT ;  /* 0x000000010a00780c */ /* 0x000fda0003f04070 */
[----:B------:R-:W-:Y:S05]  /*0810*/  @P0 EXIT ;  /* 0x000000000000094d */ /* 0x000fea0003800000 */
[----:B------:R-:W-:Y:S01]  /*0820*/  ULDC.64 UR4, c[0x0][0x650] ;  /* 0x0001940000047ab9 */ /* 0x000fe20000000a00 */
[----:B------:R-:W-:Y:S01]  /*0830*/  PRMT R0, RZ, 0x7610, R0 ;  /* 0x00007610ff007816 */ /* 0x000fe20000000000 */
[----:B------:R-:W-:Y:S01]  /*0840*/  IMAD.MOV.U32 R105, RZ, RZ, -0x1 ;  /* 0xffffffffff697424 */ /* 0x000fe200078e00ff */
[----:B------:R-:W-:Y:S01]  /*0850*/  ISETP.GE.U32.AND P0, PT, R16, UR4, PT ;  /* 0x0000000410007c0c */ /* 0x000fe2000bf06070 */
[----:B------:R-:W-:Y:S02]  /*0860*/  IMAD.MOV.U32 R103, RZ, RZ, -0x1 ;  /* 0xffffffffff677424 */ /* 0x000fe400078e00ff */
[----:B------:R-:W-:Y:S01]  /*0870*/  IMAD.MOV.U32 R19, RZ, RZ, -0x1 ;  /* 0xffffffffff137424 */ /* 0x000fe200078e00ff */
[----:B------:R-:W-:-:S13]  /*0880*/  ISETP.GE.U32.AND.EX P0, PT, R17, UR5, PT, P0 ;  /* 0x0000000511007c0c */ /* 0x000fda000bf06100 */
[----:B------:R-:W-:Y:S05]  /*0890*/  @P0 BRA `(.L_x_5) ;  /* 0x0000000400580947 */ /* 0x000fea0003800000 */
[----:B------:R-:W0:Y:S01]  /*08a0*/  LDC.64 R20, c[0x0][0x628] ;  /* 0x00018a00ff147b82 */ /* 0x000e220000000a00 */
[----:B------:R-:W-:Y:S02]  /*08b0*/  IMAD.MOV.U32 R8, RZ, RZ, R16 ;  /* 0x000000ffff087224 */ /* 0x000fe400078e0010 */
[----:B------:R-:W-:-:S05]  /*08c0*/  IMAD.MOV.U32 R9, RZ, RZ, R17 ;  /* 0x000000ffff097224 */ /* 0x000fca00078e0011 */
[----:B------:R-:W1:Y:S08]  /*08d0*/  LDC R0, c[0x0][0x630] ;  /* 0x00018c00ff007b82 */ /* 0x000e700000000800 */
[----:B------:R-:W2:Y:S01]  /*08e0*/  LDC.64 R22, c[0x0][0x620] ;  /* 0x00018800ff167b82 */ /* 0x000ea20000000a00 */
[----:B0-----:R-:W-:-:S04]  /*08f0*/  ISETP.NE.U32.AND P0, PT, R20, RZ, PT ;  /* 0x000000ff1400720c */ /* 0x001fc80003f05070 */
[----:B------:R-:W-:-:S13]  /*0900*/  ISETP.NE.AND.EX P0, PT, R21, RZ, PT, P0 ;  /* 0x000000ff1500720c */ /* 0x000fda0003f05300 */
[----:B-12---:R-:W-:Y:S05]  /*0910*/  @!P0 BRA `(.L_x_6) ;  /* 0x0000000000288947 */ /* 0x006fea0003800000 */
[----:B------:R-:W0:Y:S02]  /*0920*/  LDC R13, c[0x0][0x634] ;  /* 0x00018d00ff0d7b82 */ /* 0x000e240000000800 */
[----:B0-----:R-:W-:-:S05]  /*0930*/  IADD3 R13, P0, R16, R13, RZ ;  /* 0x0000000d100d7210 */ /* 0x001fca0007f1e0ff */
[----:B------:R-:W-:-:S04]  /*0940*/  IMAD.X R15, RZ, RZ, R17, P0 ;  /* 0x000000ffff0f7224 */ /* 0x000fc800000e0611 */
[----:B------:R-:W-:-:S04]  /*0950*/  IMAD.WIDE.U32 R8, R15, R20, RZ ;  /* 0x000000140f087225 */ /* 0x000fc800078e00ff */
[----:B------:R-:W-:-:S04]  /*0960*/  IMAD.WIDE.U32 R10, P0, R13, R21, R8 ;  /* 0x000000150d0a7225 */ /* 0x000fc80007800008 */
[----:B------:R-:W-:-:S04]  /*0970*/  IMAD.WIDE.U32 R8, R13, R20, RZ ;  /* 0x000000140d087225 */ /* 0x000fc800078e00ff */
[----:B------:R-:W-:Y:S01]  /*0980*/  IMAD.X R13, RZ, RZ, RZ, P0 ;  /* 0x000000ffff0d7224 */ /* 0x000fe200000e06ff */
[----:B------:R-:W-:Y:S01]  /*0990*/  IADD3 RZ, P0, R9, R10, RZ ;  /* 0x0000000a09ff7210 */ /* 0x000fe20007f1e0ff */
[----:B------:R-:W-:-:S04]  /*09a0*/  IMAD.MOV.U32 R12, RZ, RZ, R11 ;  /* 0x000000ffff0c7224 */ /* 0x000fc800078e000b */
[----:B------:R-:W-:-:S08]  /*09b0*/  IMAD.WIDE.U32.X R8, R15, R21, R12, P0 ;  /* 0x000000150f087225 */ /* 0x000fd000000e040c */
.L_x_6:
[-CC-:B------:R-:W-:Y:S01]  /*09c0*/  SHF.R.U64 R25, R8, R0.reuse, R9.reuse ;  /* 0x0000000008197219 */ /* 0x180fe20000001209 */
[----:B------:R-:W0:Y:S01]  /*09d0*/  LDC R12, c[0x0][0x618] ;  /* 0x00018600ff0c7b82 */ /* 0x000e220000000800 */
[----:B------:R-:W-:Y:S01]  /*09e0*/  SHF.R.U32.HI R7, RZ, R0, R9 ;  /* 0x00000000ff077219 */ /* 0x000fe20000011609 */
[----:B------:R-:W-:Y:S01]  /*09f0*/  ULDC UR4, c[0x0][0x150] ;  /* 0x0000540000047ab9 */ /* 0x000fe20000000800 */
[----:B------:R-:W-:Y:S02]  /*0a00*/  IADD3 R11, P0, RZ, -R25, RZ ;  /* 0x80000019ff0b7210 */ /* 0x000fe40007f1e0ff */
[----:B------:R-:W-:-:S03]  /*0a10*/  I2FP.F32.U32 R0, R6 ;  /* 0x0000000600007245 */ /* 0x000fc60000201000 */
[----:B------:R-:W1:Y:S01]  /*0a20*/  LDC.64 R30, c[0x0][0x640] ;  /* 0x00019000ff1e7b82 */ /* 0x000e620000000a00 */
[----:B------:R-:W-:Y:S02]  /*0a30*/  IMAD.X R13, RZ, RZ, ~R7, P0 ;  /* 0x000000ffff0d7224 */ /* 0x000fe400000e0e07 */
[----:B------:R-:W-:Y:S01]  /*0a40*/  FMUL R0, R0, UR4 ;  /* 0x0000000400007c20 */ /* 0x000fe20008400000 */
[----:B------:R-:W-:Y:S01]  /*0a50*/  IMAD.WIDE.U32 R8, R11, R22, R16 ;  /* 0x000000160b087225 */ /* 0x000fe200078e0010 */
[----:B------:R-:W-:-:S03]  /*0a60*/  ULDC UR4, c[0x0][0x154] ;  /* 0x0000550000047ab9 */ /* 0x000fc60000000800 */
[----:B------:R-:W-:Y:S01]  /*0a70*/  IMAD R10, R13, R22, RZ ;  /* 0x000000160d0a7224 */ /* 0x000fe200078e02ff */
[----:B------:R-:W2:Y:S01]  /*0a80*/  LDC R7, c[0x0][0x144] ;  /* 0x00005100ff077b82 */ /* 0x000ea20000000800 */
[----:B------:R-:W3:Y:S02]  /*0a90*/  F2I.U32.TRUNC.NTZ R0, R0 ;  /* 0x0000000000007305 */ /* 0x000ee4000020f000 */
[----:B------:R-:W-:-:S04]  /*0aa0*/  IMAD R11, R11, R23, R10 ;  /* 0x000000170b0b7224 */ /* 0x000fc800078e020a */
[----:B------:R-:W-:Y:S01]  /*0ab0*/  IMAD.IADD R9, R9, 0x1, R11 ;  /* 0x0000000109097824 */ /* 0x000fe200078e020b */
[----:B------:R-:W4:Y:S01]  /*0ac0*/  LDC R24, c[0x0][0x608] ;  /* 0x00018200ff187b82 */ /* 0x000f220000000800 */
[----:B------:R-:W-:-:S03]  /*0ad0*/  IMAD.MOV.U32 R11, RZ, RZ, -0x1 ;  /* 0xffffffffff0b7424 */ /* 0x000fc600078e00ff */
[-CC-:B0-----:R-:W-:Y:S02]  /*0ae0*/  SHF.R.U64 R22, R8, R12.reuse, R9.reuse ;  /* 0x0000000c08167219 */ /* 0x181fe40000001209 */
[----:B------:R-:W-:Y:S02]  /*0af0*/  I2FP.F32.U32 R8, R3 ;  /* 0x0000000300087245 */ /* 0x000fe40000201000 */
[----:B------:R-:W0:Y:S01]  /*0b00*/  LDC R28, c[0x0][0x658] ;  /* 0x00019600ff1c7b82 */ /* 0x000e220000000800 */
[----:B-1----:R-:W-:Y:S01]  /*0b10*/  ISETP.NE.U32.AND P0, PT, R30, RZ, PT ;  /* 0x000000ff1e00720c */ /* 0x002fe20003f05070 */
[----:B---3--:R-:W-:Y:S02]  /*0b20*/  IMAD.MOV R10, RZ, RZ, -R0 ;  /* 0x000000ffff0a7224 */ /* 0x008fe400078e0a00 */
[----:B------:R-:W-:Y:S01]  /*0b30*/  FMUL R8, R8, UR4 ;  /* 0x0000000408087c20 */ /* 0x000fe20008400000 */
[----:B------:R-:W-:Y:S02]  /*0b40*/  SHF.R.U32.HI R9, RZ, R12, R9 ;  /* 0x0000000cff097219 */ /* 0x000fe40000011609 */
[----:B------:R-:W-:Y:S01]  /*0b50*/  ISETP.NE.AND.EX P0, PT, R31, RZ, PT, P0 ;  /* 0x000000ff1f00720c */ /* 0x000fe20003f05300 */
[----:B------:R1:W3:Y:S01]  /*0b60*/  F2I.U32.TRUNC.NTZ R15, R8 ;  /* 0x00000008000f7305 */ /* 0x0002e2000020f000 */
[----:B------:R-:W1:Y:S01]  /*0b70*/  LDC R20, c[0x0][0x148] ;  /* 0x00005200ff147b82 */ /* 0x000e620000000800 */
[----:B--2---:R-:W-:-:S07]  /*0b80*/  IMAD R0, R7, R10, R6 ;  /* 0x0000000a07007224 */ /* 0x004fce00078e0206 */
[----:B------:R-:W2:Y:S01]  /*0b90*/  LDC R26, c[0x0][0x600] ;  /* 0x00018000ff1a7b82 */ /* 0x000ea20000000800 */
[-CC-:B----4-:R-:W-:Y:S02]  /*0ba0*/  SHF.R.U64 R32, R22, R24.reuse, R9.reuse ;  /* 0x0000001816207219 */ /* 0x190fe40000001209 */
[----:B------:R-:W-:Y:S01]  /*0bb0*/  SHF.R.U32.HI R7, RZ, R24, R9 ;  /* 0x00000018ff077219 */ /* 0x000fe20000011609 */
[----:B------:R-:W-:-:S04]  /*0bc0*/  IMAD.MOV.U32 R9, RZ, RZ, 0x1 ;  /* 0x00000001ff097424 */ /* 0x000fc800078e00ff */
[----:B------:R-:W4:Y:S01]  /*0bd0*/  LDC R21, c[0x0][0x648] ;  /* 0x00019200ff157b82 */ /* 0x000f220000000800 */
[-C--:B0-----:R-:W-:Y:S02]  /*0be0*/  SHF.L.U32 R6, R11, R28.reuse, RZ ;  /* 0x0000001c0b067219 */ /* 0x081fe400000006ff */
[--C-:B------:R-:W-:Y:S02]  /*0bf0*/  SHF.R.U64 R24, R32, R28, R7.reuse ;  /* 0x0000001c20187219 */ /* 0x100fe40000001207 */
[----:B------:R-:W-:Y:S02]  /*0c00*/  LOP3.LUT R13, RZ, R6, RZ, 0x33, !PT ;  /* 0x00000006ff0d7212 */ /* 0x000fe400078e33ff */
[-C--:B------:R-:W-:Y:S01]  /*0c10*/  SHF.R.U32.HI R7, RZ, R28.reuse, R7 ;  /* 0x0000001cff077219 */ /* 0x080fe20000011607 */
[----:B------:R-:W0:Y:S01]  /*0c20*/  LDC R23, c[0x0][0x638] ;  /* 0x00018e00ff177b82 */ /* 0x000e220000000800 */
[----:B------:R-:W-:Y:S01]  /*0c30*/  SHF.L.U32 R12, R9, R28, RZ ;  /* 0x0000001c090c7219 */ /* 0x000fe200000006ff */
[----:B------:R-:W-:-:S06]  /*0c40*/  IMAD.MOV.U32 R6, RZ, RZ, R24 ;  /* 0x000000ffff067224 */ /* 0x000fcc00078e0018 */
[----:B------:R-:W0:Y:S01]  /*0c50*/  LDC R105, c[0x0][0x610] ;  /* 0x00018400ff697b82 */ /* 0x000e220000000800 */
[----:B-1-3--:R-:W-:Y:S05]  /*0c60*/  @!P0 BRA `(.L_x_7) ;  /* 0x0000000000288947 */ /* 0x00afea0003800000 */
[----:B------:R-:W1:Y:S02]  /*0c70*/  LDC R11, c[0x0][0x64c] ;  /* 0x00019300ff0b7b82 */ /* 0x000e640000000800 */
[----:B-1----:R-:W-:-:S05]  /*0c80*/  IADD3 R11, P0, R24, R11, RZ ;  /* 0x0000000b180b7210 */ /* 0x002fca0007f1e0ff */
        /* <DEDUP_REMOVED lines=8> */
.L_x_7:
[----:B----4-:R-:W-:Y:S01]  /*0d10*/  SHF.R.U64 R6, R6, R21, R7 ;  /* 0x0000001506067219 */ /* 0x010fe20000001207 */
[----:B--2---:R-:W-:Y:S01]  /*0d20*/  VIADD R7, R26, 0xffffffff ;  /* 0xffffffff1a077836 */ /* 0x004fe20000000000 */
[----:B------:R-:W-:Y:S01]  /*0d30*/  LOP3.LUT R13, R32, R13, RZ, 0xc0, !PT ;  /* 0x0000000d200d7212 */ /* 0x000fe200078ec0ff */
[----:B------:R-:W-:Y:S02]  /*0d40*/  IMAD.MOV R15, RZ, RZ, -R15 ;  /* 0x000000ffff0f7224 */ /* 0x000fe400078e0a0f */
[----:B------:R-:W-:Y:S02]  /*0d50*/  IMAD.MOV R8, RZ, RZ, -R6 ;  /* 0x000000ffff087224 */ /* 0x000fe400078e0a06 */
[----:B------:R-:W-:Y:S01]  /*0d60*/  IMAD R13, R12, R6, R13 ;  /* 0x000000060c0d7224 */ /* 0x000fe200078e020d */
[----:B------:R-:W-:Y:S01]  /*0d70*/  LOP3.LUT R6, R22, R7, RZ, 0xc0, !PT ;  /* 0x0000000716067212 */ /* 0x000fe200078ec0ff */
[----:B------:R-:W-:Y:S02]  /*0d80*/  @P3 IMAD R0, R20, R15, R3 ;  /* 0x0000000f14003224 */ /* 0x000fe400078e0203 */
[----:B0-----:R-:W-:-:S02]  /*0d90*/  IMAD R3, R8, R23, R24 ;  /* 0x0000001708037224 */ /* 0x001fc400078e0218 */
[----:B------:R-:W-:Y:S02]  /*0da0*/  IMAD R105, R13, R105, R0 ;  /* 0x000000690d697224 */ /* 0x000fe400078e0200 */
[----:B------:R-:W-:Y:S02]  /*0db0*/  IMAD R6, R3, R26, R6 ;  /* 0x0000001a03067224 */ /* 0x000fe400078e0206 */
[----:B------:R-:W-:Y:S02]  /*0dc0*/  IMAD.MOV.U32 R0, RZ, RZ, 0x1 ;  /* 0x00000001ff007424 */ /* 0x000fe400078e00ff */
[----:B------:R-:W-:Y:S01]  /*0dd0*/  IMAD.MOV.U32 R19, RZ, RZ, R25 ;  /* 0x000000ffff137224 */ /* 0x000fe200078e0019 */
[----:B------:R-:W-:Y:S02]  /*0de0*/  SEL R103, R6, R105, !P3 ;  /* 0x0000006906677207 */ /* 0x000fe40005800000 */
[----:B------:R-:W-:-:S07]  /*0df0*/  SEL R105, R105, R6, !P3 ;  /* 0x0000000669697207 */ /* 0x000fce0005800000 */
.L_x_5:
[----:B------:R-:W-:-:S08]  /*0e00*/  NOP ;  /* 0x0000000000007918 */ /* 0x000fd00000000000 */
[----:B------:R-:W0:Y:S02]  /*0e10*/  USETMAXREG.TRY_ALLOC.CTAPOOL UP0, 0xe8 ;  /* 0x000000e8000079c8 */ /* 0x000e240008000600 */
[----:B0-----:R-:W-:-:S13]  /*0e20*/  PLOP3.LUT P0, PT, PT, PT, UP0, 0x80, 0x0 ;  /* 0x000000000000781c */ /* 0x001fda0003f0f008 */
[----:B------:R-:W-:Y:S05]  /*0e30*/  @!P0 BRA `(.L_x_5) ;  /* 0xfffffffc00f08947 */ /* 0x000fea000383ffff */
[----:B------:R-:W-:Y:S01]  /*0e40*/  ULDC.64 UR4, c[0x0][0x598] ;  /* 0x0001660000047ab9 */ /* 0x000fe20000000a00 */
[----:B------:R-:W-:Y:S01]  /*0e50*/  ULDC.64 UR38, c[0x0][0x208] ;  /* 0x0000820000267ab9 */ /* 0x000fe20000000a00 */
[----:B------:R-:W-:-:S04]  /*0e60*/  ISETP.NE.U32.AND P0, PT, RZ, UR4, PT ;  /* 0x00000004ff007c0c */ /* 0x000fc8000bf05070 */
[----:B------:R-:W-:-:S13]  /*0e70*/  ISETP.NE.AND.EX P0, PT, RZ, UR5, PT, P0 ;  /* 0x00000005ff007c0c */ /* 0x000fda000bf05300 */
[----:B------:R-:W-:Y:S05]  /*0e80*/  @!P0 BRA `(.L_x_8) ;  /* 0x00000000001c8947 */ /* 0x000fea0003800000 */
[----:B------:R-:W0:Y:S02]  /*0e90*/  LDC.64 R6, c[0x0][0x598] ;  /* 0x00016600ff067b82 */ /* 0x000e240000000a00 */
[----:B0-----:R-:W2:Y:S02]  /*0ea0*/  LDG.E.64 R6, desc[UR38][R6.64] ;  /* 0x0000002606067981 */ /* 0x001ea4000c1e1b00 */
[----:B--2---:R-:W-:-:S04]  /*0eb0*/  ISETP.NE.U32.AND P0, PT, R6, RZ, PT ;  /* 0x000000ff0600720c */ /* 0x004fc80003f05070 */
[----:B------:R-:W-:-:S13]  /*0ec0*/  ISETP.NE.AND.EX P0, PT, R7, RZ, PT, P0 ;  /* 0x000000ff0700720c */ /* 0x000fda0003f05300 */
[----:B------:R-:W-:Y:S05]  /*0ed0*/  @!P0 BRA `(.L_x_8) ;  /* 0x0000000000088947 */ /* 0x000fea0003800000 */
[----:B------:R0:W5:Y:S01]  /*0ee0*/  LD.E R96, desc[UR38][R6.64] ;  /* 0x0000002606607980 */ /* 0x000162000c101900 */
[----:B------:R-:W-:Y:S05]  /*0ef0*/  BRA `(.L_x_9) ;  /* 0x0000000000247947 */ /* 0x000fea0003800000 */
.L_x_8:
[----:B------:R-:W-:Y:S02]  /*0f00*/  ULDC.64 UR4, c[0x0][0x588] ;  /* 0x0001620000047ab9 */ /* 0x000fe40000000a00 */
[----:B------:R-:W-:-:S04]  /*0f10*/  ISETP.NE.U32.AND P0, PT, RZ, UR4, PT ;  /* 0x00000004ff007c0c */ /* 0x000fc8000bf05070 */
[----:B------:R-:W-:-:S13]  /*0f20*/  ISETP.NE.AND.EX P0, PT, RZ, UR5, PT, P0 ;  /* 0x00000005ff007c0c */ /* 0x000fda000bf05300 */
[----:B------:R-:W-:Y:S05]  /*0f30*/  @!P0 BRA `(.L_x_10) ;  /* 0x00000000000c8947 */ /* 0x000fea0003800000 */
[----:B------:R-:W0:Y:S02]  /*0f40*/  LDC.64 R96, c[0x0][0x588] ;  /* 0x00016200ff607b82 */ /* 0x000e240000000a00 */
[----:B0-----:R1:W5:Y:S01]  /*0f50*/  LDG.E R96, desc[UR38][R96.64] ;  /* 0x0000002660607981 */ /* 0x001362000c1e1900 */
[----:B------:R-:W-:Y:S05]  /*0f60*/  BRA `(.L_x_9) ;  /* 0x0000000000087947 */ /* 0x000fea0003800000 */
.L_x_10:
[----:B------:R-:W-:Y:S02]  /*0f70*/  ULDC UR4, c[0x0][0x580] ;  /* 0x0001600000047ab9 */ /* 0x000fe40000000800 */
[----:B------:R-:W-:-:S07]  /*0f80*/  IMAD.U32 R96, RZ, RZ, UR4 ;  /* 0x00000004ff607e24 */ /* 0x000fce000f8e00ff */
.L_x_9:
[----:B------:R-:W-:Y:S02]  /*0f90*/  ULDC.64 UR4, c[0x0][0x5a0] ;  /* 0x0001680000047ab9 */ /* 0x000fe40000000a00 */
[----:B------:R-:W-:-:S04]  /*0fa0*/  ISETP.NE.U32.AND P0, PT, RZ, UR4, PT ;  /* 0x00000004ff007c0c */ /* 0x000fc8000bf05070 */
[----:B------:R-:W-:-:S13]  /*0fb0*/  ISETP.NE.AND.EX P0, PT, RZ, UR5, PT, P0 ;  /* 0x00000005ff007c0c */ /* 0x000fda000bf05300 */
[----:B------:R-:W-:Y:S05]  /*0fc0*/  @!P0 BRA `(.L_x_11) ;  /* 0x00000000001c8947 */ /* 0x000fea0003800000 */
[----:B0-----:R-:W0:Y:S02]  /*0fd0*/  LDC.64 R6, c[0x0][0x5a0] ;  /* 0x00016800ff067b82 */ /* 0x001e240000000a00 */
[----:B0-----:R-:W2:Y:S02]  /*0fe0*/  LDG.E.64 R6, desc[UR38][R6.64] ;  /* 0x0000002606067981 */ /* 0x001ea4000c1e1b00 */
[----:B--2---:R-:W-:-:S04]  /*0ff0*/  ISETP.NE.U32.AND P0, PT, R6, RZ, PT ;  /* 0x000000ff0600720c */ /* 0x004fc80003f05070 */
[----:B------:R-:W-:-:S13]  /*1000*/  ISETP.NE.AND.EX P0, PT, R7, RZ, PT, P0 ;  /* 0x000000ff0700720c */ /* 0x000fda0003f05300 */
[----:B------:R-:W-:Y:S05]  /*1010*/  @!P0 BRA `(.L_x_11) ;  /* 0x0000000000088947 */ /* 0x000fea0003800000 */
[----:B-1----:R0:W5:Y:S01]  /*1020*/  LD.E R97, desc[UR38][R6.64] ;  /* 0x0000002606617980 */ /* 0x002162000c101900 */
[----:B------:R-:W-:Y:S05]  /*1030*/  BRA `(.L_x_12) ;  /* 0x0000000000247947 */ /* 0x000fea0003800000 */
.L_x_11:
[----:B------:R-:W-:Y:S02]  /*1040*/  ULDC.64 UR4, c[0x0][0x590] ;  /* 0x0001640000047ab9 */ /* 0x000fe40000000a00 */
[----:B------:R-:W-:-:S04]  /*1050*/  ISETP.NE.U32.AND P0, PT, RZ, UR4, PT ;  /* 0x00000004ff007c0c */ /* 0x000fc8000bf05070 */
[----:B------:R-:W-:-:S13]  /*1060*/  ISETP.NE.AND.EX P0, PT, RZ, UR5, PT, P0 ;  /* 0x00000005ff007c0c */ /* 0x000fda000bf05300 */
[----:B------:R-:W-:Y:S05]  /*1070*/  @!P0 BRA `(.L_x_13) ;  /* 0x00000000000c8947 */ /* 0x000fea0003800000 */
[----:B0-----:R-:W1:Y:S02]  /*1080*/  LDC.64 R6, c[0x0][0x590] ;  /* 0x00016400ff067b82 */ /* 0x001e640000000a00 */
[----:B-1----:R1:W5:Y:S01]  /*1090*/  LDG.E R97, desc[UR38][R6.64] ;  /* 0x0000002606617981 */ /* 0x002362000c1e1900 */
[----:B------:R-:W-:Y:S05]  /*10a0*/  BRA `(.L_x_12) ;  /* 0x0000000000087947 */ /* 0x000fea0003800000 */
.L_x_13:
[----:B------:R-:W-:Y:S02]  /*10b0*/  ULDC UR4, c[0x0][0x584] ;  /* 0x0001610000047ab9 */ /* 0x000fe40000000800 */
[----:B-1----:R-:W-:-:S07]  /*10c0*/  IMAD.U32 R97, RZ, RZ, UR4 ;  /* 0x00000004ff617e24 */ /* 0x002fce000f8e00ff */
.L_x_12:
[----:B------:R-:W-:-:S13]  /*10d0*/  LOP3.LUT P0, RZ, R0, 0xff, RZ, 0xc0, !PT ;  /* 0x000000ff00ff7812 */ /* 0x000fda000780c0ff */
[----:B------:R-:W-:Y:S05]  /*10e0*/  @!P0 EXIT ;  /* 0x000000000000894d */ /* 0x000fea0003800000 */
[----:B01----:R-:W0:Y:S01]  /*10f0*/  LDC R6, c[0x0][0x658] ;  /* 0x00019600ff067b82 */ /* 0x003e220000000800 */
[----:B------:R-:W-:Y:S01]  /*1100*/  ULDC.64 UR6, c[0x0][0x288] ;  /* 0x0000a20000067ab9 */ /* 0x000fe20000000a00 */
[----:B------:R-:W-:Y:S01]  /*1110*/  LOP3.LUT R14, R14, 0x1, RZ, 0xc0, !PT ;  /* 0x000000010e0e7812 */ /* 0x000fe200078ec0ff */
[----:B------:R-:W-:Y:S01]  /*1120*/  UIADD3 UR4, UR7, 0xf, URZ ;  /* 0x0000000f07047890 */ /* 0x000fe2000fffe03f */
[----:B------:R-:W-:Y:S01]  /*1130*/  SHF.R.U32.HI R0, RZ, 0x2, R4 ;  /* 0x00000002ff007819 */ /* 0x000fe20000011604 */
[----:B------:R-:W-:Y:S01]  /*1140*/  IMAD.U32 R7, RZ, RZ, UR6 ;  /* 0x00000006ff077e24 */ /* 0x000fe2000f8e00ff */
[----:B------:R-:W-:Y:S01]  /*1150*/  SHF.R.U32.HI R5, RZ, 0x1, R5 ;  /* 0x00000001ff057819 */ /* 0x000fe20000011605 */
[----:B------:R-:W-:Y:S01]  /*1160*/  USHF.R.S32.HI UR5, URZ, 0x1f, UR4 ;  /* 0x0000001f3f057899 */ /* 0x000fe20008011404 */
[----:B------:R-:W-:Y:S01]  /*1170*/  LOP3.LUT R98, R4, 0x3, RZ, 0xc0, !PT ;  /* 0x0000000304627812 */ /* 0x000fe200078ec0ff */
[----:B------:R-:W-:Y:S01]  /*1180*/  IMAD.SHL.U32 R3, R14, 0x40, RZ ;  /* 0x000000400e037824 */ /* 0x000fe200078e00ff */
[----:B------:R-:W-:Y:S01]  /*1190*/  LOP3.LUT R0, R0, 0x7, RZ, 0xc0, !PT ;  /* 0x0000000700007812 */ /* 0x000fe200078ec0ff */
[----:B------:R-:W-:Y:S01]  /*11a0*/  ULEA.HI UR5, UR5, UR4, URZ, 0x4 ;  /* 0x0000000405057291 */ /* 0x000fe2000f8f203f */
[----:B------:R-:W-:Y:S01]  /*11b0*/  LOP3.LUT R5, R5, 0x30, RZ, 0xc0, !PT ;  /* 0x0000003005057812 */ /* 0x000fe200078ec0ff */
[----:B------:R-:W-:Y:S01]  /*11c0*/  IMAD R98, R98, -0x2, R7 ;  /* 0xfffffffe62627824 */ /* 0x000fe200078e0207 */
[--C-:B------:R-:W-:Y:S01]  /*11d0*/  LOP3.LUT R22, R3, 0x40, R0.reuse, 0xe2, !PT ;  /* 0x0000004003167812 */ /* 0x100fe200078ee200 */
[----:B------:R-:W-:Y:S01]  /*11e0*/  USHF.R.S32.HI UR43, URZ, 0x4, UR5 ;  /* 0x000000043f2b7899 */ /* 0x000fe20008011405 */
[-C--:B------:R-:W-:Y:S01]  /*11f0*/  IADD3 R3, RZ, -R5.reuse, -R0 ;  /* 0x80000005ff037210 */ /* 0x080fe20007ffe800 */
[----:B------:R-:W-:Y:S01]  /*1200*/  IMAD.MOV.U32 R7, RZ, RZ, -0x1 ;  /* 0xffffffffff077424 */ /* 0x000fe200078e00ff */
[----:B------:R-:W-:Y:S01]  /*1210*/  LOP3.LUT R100, R4, 0x80, RZ, 0xc0, !PT ;  /* 0x0000008004647812 */ /* 0x000fe200078ec0ff */
[----:B------:R-:W-:Y:S01]  /*1220*/  UISETP.LT.AND UP0, UPT, UR43, 0x1, UPT ;  /* 0x000000012b00788c */ /* 0x000fe2000bf01270 */
[----:B------:R-:W-:Y:S01]  /*1230*/  LOP3.LUT R22, R22, R5, RZ, 0xfc, !PT ;  /* 0x0000000516167212 */ /* 0x000fe200078efcff */
[----:B------:R-:W-:Y:S01]  /*1240*/  IMAD R3, R14, -0x40, R3 ;  /* 0xffffffc00e037824 */ /* 0x000fe200078e0203 */
[----:B------:R-:W-:Y:S01]  /*1250*/  ULDC UR4, c[0x0][0x284] ;  /* 0x0000a10000047ab9 */ /* 0x000fe20000000800 */
[----:B------:R-:W-:Y:S01]  /*1260*/  USEL UR44, UR43, 0x1, UP0 ;  /* 0x000000012b2c7887 */ /* 0x000fe20008000000 */
[----:B0-----:R-:W-:Y:S01]  /*1270*/  SHF.L.U32 R6, R7, R6, RZ ;  /* 0x0000000607067219 */ /* 0x001fe200000006ff */
[----:B------:R-:W-:Y:S01]  /*1280*/  IMAD.SHL.U32 R99, R4, 0x2, RZ ;  /* 0x0000000204637824 */ /* 0x000fe200078e00ff */
[----:B------:R-:W-:Y:S01]  /*1290*/  LOP3.LUT R118, R18, 0x1, RZ, 0xfc, !PT ;  /* 0x0000000112767812 */ /* 0x000fe200078efcff */
[----:B------:R-:W-:Y:S01]  /*12a0*/  VIADD R102, R3, UR4 ;  /* 0x0000000403667c36 */ /* 0x000fe20008000000 */
[----:B------:R-:W-:Y:S01]  /*12b0*/  SHF.R.U32.HI R100, RZ, 0x7, R100 ;  /* 0x00000007ff647819 */ /* 0x000fe20000011664 */
[----:B------:R-:W-:Y:S01]  /*12c0*/  IMAD.MOV.U32 R23, RZ, RZ, RZ ;  /* 0x000000ffff177224 */ /* 0x000fe200078e00ff */
[----:B------:R-:W-:Y:S01]  /*12d0*/  LOP3.LUT R101, RZ, R6, RZ, 0x33, !PT ;  /* 0x00000006ff657212 */ /* 0x000fe200078e33ff */
[----:B------:R-:W-:Y:S01]  /*12e0*/  UIADD3 UR44, UR43, -UR44, URZ ;  /* 0x8000002c2b2c7290 */ /* 0x000fe2000fffe03f */
[----:B------:R-:W-:Y:S01]  /*12f0*/  UMOV UR40, URZ ;  /* 0x0000003f00287c82 */ /* 0x000fe20008000000 */
[----:B------:R-:W-:-:S10]  /*1300*/  UMOV UR41, URZ ;  /* 0x0000003f00297c82 */ /* 0x000fd40008000000 */
.L_x_169:
[----:B0-----:R-:W0:Y:S01]  /*1310*/  SHFL.IDX PT, R0, R100, RZ, 0x1f ;  /* 0x00001fff64007589 */ /* 0x001e2200000e0000 */
[----:B-1----:R-:W1:Y:S01]  /*1320*/  S2UR UR6, SR_CgaCtaId ;  /* 0x00000000000679c3 */ /* 0x002e620000008800 */
[----:B------:R-:W-:Y:S01]  /*1330*/  UMOV UR45, 0x400 ;  /* 0x00000400002d7882 */ /* 0x000fe20000000000 */
[----:B0-----:R-:W-:Y:S01]  /*1340*/  R2UR UR4, R0 ;  /* 0x00000000000472ca */ /* 0x001fe200000e0000 */
[----:B-1----:R-:W-:-:S12]  /*1350*/  ULEA UR45, UR6, UR45, 0x18 ;  /* 0x0000002d062d7291 */ /* 0x002fd8000f8ec03f */
[----:B------:R-:W-:-:S04]  /*1360*/  ULEA.HI UR5, UR4, UR4, URZ, 0x1 ;  /* 0x0000000404057291 */ /* 0x000fc8000f8f083f */
[----:B------:R-:W-:-:S04]  /*1370*/  ULOP3.LUT UR5, UR5, 0x1ffffe, URZ, 0xc0, !UPT ;  /* 0x001ffffe05057892 */ /* 0x000fc8000f8ec03f */
[----:B------:R-:W-:-:S03]  /*1380*/  UIADD3 UR5, UR4, -UR5, URZ ;  /* 0x8000000504057290 */ /* 0x000fc6000fffe03f */
[----:B------:R-:W-:Y:S01]  /*1390*/  ULDC UR4, c[0x0][0x28c] ;  /* 0x0000a30000047ab9 */ /* 0x000fe20000000800 */
[----:B------:R-:W-:Y:S01]  /*13a0*/  ULEA UR5, UR5, UR45, 0xb ;  /* 0x0000002d05057291 */ /* 0x000fe2000f8e583f */
[----:B------:R-:W-:-:S03]  /*13b0*/  ISETP.LT.AND P0, PT, RZ, UR4, PT ;  /* 0x00000004ff007c0c */ /* 0x000fc6000bf01270 */
[----:B------:R-:W-:-:S04]  /*13c0*/  UIADD3 UR5, UR5, 0x200, URZ ;  /* 0x0000020005057890 */ /* 0x000fc8000fffe03f */
[----:B------:R-:W-:-:S04]  /*13d0*/  USHF.R.U32.HI UR5, URZ, 0x4, UR5 ;  /* 0x000000043f057899 */ /* 0x000fc80008011605 */
[----:B------:R-:W-:-:S04]  /*13e0*/  ULOP3.LUT UR5, UR5, 0x3fff, URZ, 0xc0, !UPT ;  /* 0x00003fff05057892 */ /* 0x000fc8000f8ec03f */
[----:B------:R-:W-:Y:S01]  /*13f0*/  ULOP3.LUT UR46, UR5, 0x10000, URZ, 0xfc, !UPT ;  /* 0x00010000052e7892 */ /* 0x000fe2000f8efc3f */
[----:B--23-5:R-:W-:Y:S11]  /*1400*/  @P0 BRA `(.L_x_14) ;  /* 0x0000000000400947 */ /* 0x02cff60003800000 */
[----:B------:R-:W-:Y:S01]  /*1410*/  MOV R0, 0x0 ;  /* 0x0000000000007802 */ /* 0x000fe20000000f00 */
[----:B------:R-:W-:Y:S01]  /*1420*/  ULDC.64 UR4, c[0x4][0x68] ;  /* 0x01001a0000047ab9 */ /* 0x000fe20000000a00 */
[----:B------:R-:W-:Y:S01]  /*1430*/  ULDC.64 UR6, c[0x4][0x8] ;  /* 0x0100020000067ab9 */ /* 0x000fe20000000a00 */
[----:B------:R-:W-:Y:S01]  /*1440*/  IMAD.U32 R4, RZ, RZ, UR4 ;  /* 0x00000004ff047e24 */ /* 0x000fe2000f8e00ff */
[----:B------:R0:W1:Y:S01]  /*1450*/  LDC.64 R14, c[0x4][R0] ;  /* 0x01000000000e7b82 */ /* 0x0000620000000a00 */
[----:B------:R-:W-:Y:S01]  /*1460*/  IMAD.U32 R5, RZ, RZ, UR5 ;  /* 0x00000005ff057e24 */ /* 0x000fe2000f8e00ff */
[----:B------:R-:W-:Y:S01]  /*1470*/  ULDC.64 UR4, c[0x4][0x70] ;  /* 0x01001c0000047ab9 */ /* 0x000fe20000000a00 */
[----:B------:R-:W-:Y:S02]  /*1480*/  IMAD.U32 R10, RZ, RZ, UR6 ;  /* 0x00000006ff0a7e24 */ /* 0x000fe4000f8e00ff */
[----:B------:R-:W-:Y:S02]  /*1490*/  IMAD.U32 R6, RZ, RZ, UR4 ;  /* 0x00000004ff067e24 */ /* 0x000fe4000f8e00ff */
[----:B------:R-:W-:-:S02]  /*14a0*/  IMAD.U32 R7, RZ, RZ, UR5 ;  /* 0x00000005ff077e24 */ /* 0x000fc4000f8e00ff */
[----:B------:R-:W-:Y:S02]  /*14b0*/  IMAD.U32 R11, RZ, RZ, UR7 ;  /* 0x00000007ff0b7e24 */ /* 0x000fe4000f8e00ff */
[----:B------:R-:W-:Y:S02]  /*14c0*/  IMAD.MOV.U32 R8, RZ, RZ, 0x1e1 ;  /* 0x000001e1ff087424 */ /* 0x000fe400078e00ff */
[----:B------:R-:W-:Y:S02]  /*14d0*/  IMAD.MOV.U32 R12, RZ, RZ, 0x1 ;  /* 0x00000001ff0c7424 */ /* 0x000fe400078e00ff */
[----:B0-----:R-:W-:-:S07]  /*14e0*/  IMAD.MOV.U32 R13, RZ, RZ, RZ ;  /* 0x000000ffff0d7224 */ /* 0x001fce00078e00ff */
[----:B------:R-:W-:-:S07]  /*14f0*/  LEPC R20, `(.L_x_14) ;  /* 0x000000001014794e */ /* 0x000fce0000000000 */
[----:B-1---5:R-:W-:Y:S05]  /*1500*/  CALL.ABS.NOINC R14 ;  /* 0x000000000e007343 */ /* 0x022fea0003c00000 */
.L_x_14:
[----:B------:R-:W-:-:S13]  /*1510*/  ISETP.NE.AND P0, PT, R118, 0x3, PT ;  /* 0x000000037600780c */ /* 0x000fda0003f05270 */
[----:B------:R-:W-:Y:S05]  /*1520*/  @!P0 BRA `(.L_x_15) ;  /* 0x0000000000048947 */ /* 0x000fea0003800000 */
[----:B------:R-:W-:Y:S01]  /*1530*/  BPT.TRAP 0x1 ;  /* 0x000000040000795c */ /* 0x000fe20000300000 */
.L_x_15:
[----:B------:R-:W-:Y:S02]  /*1540*/  IMAD.U32 R3, RZ, RZ, UR41 ;  /* 0x00000029ff037e24 */ /* 0x000fe4000f8e00ff */
[----:B------:R-:W-:-:S03]  /*1550*/  IMAD.U32 R0, RZ, RZ, UR40 ;  /* 0x00000028ff007e24 */ /* 0x000fc6000f8e00ff */
[----:B------:R-:W-:Y:S02]  /*1560*/  LEA R3, R3, UR45, 0x3 ;  /* 0x0000002d03037c11 */ /* 0x000fe4000f8e18ff */
[----:B------:R-:W-:-:S04]  /*1570*/  SHF.L.U32 R0, R0, 0x1f, RZ ;  /* 0x0000001f00007819 */ /* 0x000fc800000006ff */
[----:B------:R0:W1:Y:S01]  /*1580*/  SYNCS.PHASECHK.TRANS64.TRYWAIT P1, [R3+URZ], R0 ;  /* 0x00000000030075a7 */ /* 0x000062000802017f */
[----:B------:R-:W-:Y:S05]  /*1590*/  @!P0 BRA `(.L_x_16) ;  /* 0x0000000000048947 */ /* 0x000fea0003800000 */
[----:B------:R-:W-:Y:S01]  /*15a0*/  BPT.TRAP 0x1 ;  /* 0x000000040000795c */ /* 0x000fe20000300000 */
.L_x_16:
[----:B------:R-:W-:-:S05]  /*15b0*/  IMAD.U32 R4, RZ, RZ, UR44 ;  /* 0x0000002cff047e24 */ /* 0x000fca000f8e00ff */
[----:B------:R-:W-:Y:S01]  /*15c0*/  ISETP.GE.AND P2, PT, R4, 0x1, PT ;  /* 0x000000010400780c */ /* 0x000fe20003f46270 */
[----:B-1----:R-:W-:-:S12]  /*15d0*/  @P1 BRA `(.L_x_17) ;  /* 0x0000000000081947 */ /* 0x002fd80003800000 */
[----:B------:R-:W1:Y:S02]  /*15e0*/  SYNCS.PHASECHK.TRANS64.TRYWAIT P1, [R3+URZ], R0 ;  /* 0x00000000030075a7 */ /* 0x000e64000802017f */
[----:B-1----:R-:W-:Y:S05]  /*15f0*/  @!P1 BRA `(.L_x_18) ;  /* 0x0000007c00a09947 */ /* 0x002fea0003800000 */
.L_x_17:
[----:B------:R-:W-:Y:S05]  /*1600*/  WARPSYNC.ALL ;  /* 0x0000000000007948 */ /* 0x000fea0003800000 */
[----:B------:R-:W-:Y:S01]  /*1610*/  UIADD3 UR4, UR45, 0x30200, URZ ;  /* 0x000302002d047890 */ /* 0x000fe2000fffe03f */
[----:B------:R-:W-:Y:S01]  /*1620*/  WARPGROUP.ARRIVE ;  /* 0x00000000000079c5 */ /* 0x000fe20000000000 */
[----:B------:R-:W-:Y:S01]  /*1630*/  UMOV UR5, 0xc0000010 ;  /* 0xc000001000057882 */ /* 0x000fe20000000000 */
[----:B------:R-:W-:Y:S01]  /*1640*/  UMOV UR7, 0xc0000010 ;  /* 0xc000001000077882 */ /* 0x000fe20000000000 */
[----:B------:R-:W-:Y:S01]  /*1650*/  USHF.R.U32.HI UR4, URZ, 0x4, UR4 ;  /* 0x000000043f047899 */ /* 0x000fe20008011604 */
[----:B------:R-:W-:Y:S01]  /*1660*/  UMOV UR13, UR5 ;  /* 0x00000005000d7c82 */ /* 0x000fe20008000000 */
[----:B------:R-:W-:-:S02]  /*1670*/  UMOV UR15, 0xc0000010 ;  /* 0xc0000010000f7882 */ /* 0x000fc40000000000 */
[----:B------:R-:W-:Y:S01]  /*1680*/  ULOP3.LUT UR4, UR4, 0x3fff, URZ, 0xc0, !UPT ;  /* 0x00003fff04047892 */ /* 0x000fe2000f8ec03f */
[----:B------:R-:W-:Y:S01]  /*1690*/  UMOV UR9, UR5 ;  /* 0x0000000500097c82 */ /* 0x000fe20008000000 */
[----:B------:R-:W-:Y:S02]  /*16a0*/  UMOV UR11, 0xc0000010 ;  /* 0xc0000010000b7882 */ /* 0x000fe40000000000 */
[----:B------:R-:W-:Y:S02]  /*16b0*/  ULOP3.LUT UR16, UR4, 0x10000, URZ, 0xfc, !UPT ;  /* 0x0001000004107892 */ /* 0x000fe4000f8efc3f */
[----:B------:R-:W-:Y:S02]  /*16c0*/  UIMAD UR4, UR41, 0x300, UR46 ;  /* 0x00000300290478a4 */ /* 0x000fe4000f8e022e */
[----:B------:R-:W-:Y:S02]  /*16d0*/  UIMAD UR6, UR41, 0x60, UR16 ;  /* 0x00000060290678a4 */ /* 0x000fe4000f8e0210 */
[----:B------:R-:W-:-:S02]  /*16e0*/  UIADD3 UR17, UR4, 0x100, URZ ;  /* 0x0000010004117890 */ /* 0x000fc4000fffe03f */
[----:B------:R-:W-:Y:S01]  /*16f0*/  UIADD3 UR14, UR6, 0x20, URZ ;  /* 0x00000020060e7890 */ /* 0x000fe2000fffe03f */
[----:B------:R-:W-:Y:S01]  /*1700*/  UMOV UR12, UR4 ;  /* 0x00000004000c7c82 */ /* 0x000fe20008000000 */
[----:B------:R-:W-:-:S03]  /*1710*/  UIADD3 UR10, UR6, 0x40, URZ ;  /* 0x00000040060a7890 */ /* 0x000fc6000fffe03f */
[----:B------:R-:W-:Y:S01]  /*1720*/  HGMMA.64x16x16.F32 R88, gdesc[UR4], RZ, !UPT, gsb0 ;  /* 0x00200000045879f0 */ /* 0x000fe2000c0008ff */
[----:B------:R-:W-:Y:S02]  /*1730*/  UMOV UR8, UR4 ;  /* 0x0000000400087c82 */ /* 0x000fe40008000000 */
[----:B------:R-:W-:Y:S02]  /*1740*/  WARPGROUP.DEPBAR.LE gsb0, 0x0 ;  /* 0x00008000000079c5 */ /* 0x000fe40000010000 */
[----:B------:R-:W-:-:S06]  /*1750*/  WARPGROUP.ARRIVE ;  /* 0x00000000000079c5 */ /* 0x000fcc0000000000 */
[----:B------:R-:W-:Y:S03]  /*1760*/  HGMMA.64x16x16.F32 R64, gdesc[UR12], RZ, !UPT, gsb0 ;  /* 0x002000000c4079f0 */ /* 0x000fe6000c0008ff */
[----:B------:R-:W-:Y:S02]  /*1770*/  WARPGROUP.DEPBAR.LE gsb0, 0x0 ;  /* 0x00008000000079c5 */ /* 0x000fe40000010000 */
[----:B------:R-:W-:-:S06]  /*1780*/  WARPGROUP.ARRIVE ;  /* 0x00000000000079c5 */ /* 0x000fcc0000000000 */
[----:B------:R-:W-:Y:S01]  /*1790*/  HGMMA.64x16x16.F32 R40, gdesc[UR8], RZ, !UPT, gsb0 ;  /* 0x00200000082879f0 */ /* 0x000fe2000c0008ff */
[----:B------:R-:W-:Y:S01]  /*17a0*/  UMOV UR8, UR17 ;  /* 0x0000001100087c82 */ /* 0x000fe20008000000 */
[----:B------:R-:W-:Y:S01]  /*17b0*/  UMOV UR9, 0xc0000010 ;  /* 0xc000001000097882 */ /* 0x000fe20000000000 */
[----:B------:R-:W-:Y:S01]  /*17c0*/  UMOV UR12, UR8 ;  /* 0x00000008000c7c82 */ /* 0x000fe20008000000 */
[----:B------:R-:W-:Y:S01]  /*17d0*/  UMOV UR13, UR9 ;  /* 0x00000009000d7c82 */ /* 0x000fe20008000000 */
[----:B------:R-:W-:Y:S01]  /*17e0*/  UIADD3 UR17, UR4, 0x200, URZ ;  /* 0x0000020004117890 */ /* 0x000fe2000fffe03f */
[----:B------:R-:W-:Y:S02]  /*17f0*/  UMOV UR5, UR9 ;  /* 0x0000000900057c82 */ /* 0x000fe40008000000 */
[----:B------:R-:W-:Y:S01]  /*1800*/  UMOV UR4, UR8 ;  /* 0x0000000800047c82 */ /* 0x000fe20008000000 */
[----:B------:R-:W-:Y:S02]  /*1810*/  WARPGROUP.DEPBAR.LE gsb0, 0x0 ;  /* 0x00008000000079c5 */ /* 0x000fe40000010000 */
[----:B------:R-:W-:-:S06]  /*1820*/  WARPGROUP.ARRIVE ;  /* 0x00000000000079c5 */ /* 0x000fcc0000000000 */
[----:B------:R-:W-:Y:S03]  /*1830*/  HGMMA.64x16x16.F32 R32, gdesc[UR8], RZ, !UPT, gsb0 ;  /* 0x00200000082079f0 */ /* 0x000fe6000c0008ff */
        /* <DEDUP_REMOVED lines=10> */
[----:B------:R-:W-:Y:S02]  /*18e0*/  WARPGROUP.DEPBAR.LE gsb0, 0x0 ;  /* 0x00008000000079c5 */ /* 0x000fe40000010000 */
[----:B------:R-:W-:-:S06]  /*18f0*/  WARPGROUP.ARRIVE ;  /* 0x00000000000079c5 */ /* 0x000fcc0000000000 */
[----:B------:R-:W-:Y:S01]  /*1900*/  HGMMA.64x16x16.F32 R72, gdesc[UR4], RZ, !UPT, gsb0 ;  /* 0x00200000044879f0 */ /* 0x000fe2000c0008ff */
[----:B------:R-:W-:Y:S01]  /*1910*/  UMOV UR6, UR10 ;  /* 0x0000000a00067c82 */ /* 0x000fe20008000000 */
        /* <DEDUP_REMOVED lines=8> */
[----:B------:R-:W-:Y:S05]  /*19a0*/  @!P2 BRA `(.L_x_19) ;  /* 0x00000004006ca947 */ /* 0x000fea0003800000 */
[----:B------:R-:W-:Y:S01]  /*19b0*/  UIADD3 UR17, UR41, 0x1, URZ ;  /* 0x0000000129117890 */ /* 0x000fe2000fffe03f */
[----:B01----:R-:W-:Y:S01]  /*19c0*/  IMAD.U32 R0, RZ, RZ, UR44 ;  /* 0x0000002cff007e24 */ /* 0x003fe2000f8e00ff */
[----:B------:R-:W-:Y:S02]  /*19d0*/  UMOV UR18, UR41 ;  /* 0x0000002900127c82 */ /* 0x000fe40008000000 */
[----:B------:R-:W-:-:S04]  /*19e0*/  UISETP.NE.AND UP0, UPT, UR17, 0x10, UPT ;  /* 0x000000101100788c */ /* 0x000fc8000bf05270 */
[----:B------:R-:W-:Y:S02]  /*19f0*/  USEL UR4, URZ, 0x1, UP0 ;  /* 0x000000013f047887 */ /* 0x000fe40008000000 */
[----:B------:R-:W-:Y:S02]  /*1a00*/  USEL UR17, UR17, URZ, UP0 ;  /* 0x0000003f11117287 */ /* 0x000fe40008000000 */
[----:B------:R-:W-:-:S06]  /*1a10*/  ULOP3.LUT UR4, UR40, UR4, URZ, 0x3c, !UPT ;  /* 0x0000000428047292 */ /* 0x000fcc000f8e3c3f */
[----:B------:R-:W-:-:S07]  /*1a20*/  IMAD.U32 R5, RZ, RZ, UR4 ;  /* 0x00000004ff057e24 */ /* 0x000fce000f8e00ff */
.L_x_26:
[----:B01----:R-:W-:Y:S05]  /*1a30*/  @!P0 BRA `(.L_x_20) ;  /* 0x0000000000048947 */ /* 0x003fea0003800000 */
[----:B------:R-:W-:Y:S01]  /*1a40*/  BPT.TRAP 0x1 ;  /* 0x000000040000795c */ /* 0x000fe20000300000 */
.L_x_20:
[----:B------:R-:W-:Y:S01]  /*1a50*/  ULEA UR4, UR17, UR45, 0x3 ;  /* 0x0000002d11047291 */ /* 0x000fe2000f8e183f */
[----:B------:R-:W-:-:S08]  /*1a60*/  SHF.L.U32 R3, R5, 0x1f, RZ ;  /* 0x0000001f05037819 */ /* 0x000fd000000006ff */
[----:B------:R0:W1:Y:S01]  /*1a70*/  SYNCS.PHASECHK.TRANS64.TRYWAIT P1, [UR4], R3 ;  /* 0x00000003ff0075a7 */ /* 0x0000620008020144 */
[----:B------:R-:W-:Y:S05]  /*1a80*/  @!P0 BRA `(.L_x_21) ;  /* 0x0000000000048947 */ /* 0x000fea0003800000 */
[----:B------:R-:W-:Y:S01]  /*1a90*/  BPT.TRAP 0x1 ;  /* 0x000000040000795c */ /* 0x000fe20000300000 */
.L_x_21:
[----:B-1----:R-:W-:Y:S05]  /*1aa0*/  @P1 BRA `(.L_x_22) ;  /* 0x0000000000081947 */ /* 0x002fea0003800000 */
[----:B------:R-:W1:Y:S02]  /*1ab0*/  SYNCS.PHASECHK.TRANS64.TRYWAIT P1, [UR4], R3 ;  /* 0x00000003ff0075a7 */ /* 0x000e640008020144 */
[----:B-1----:R-:W-:Y:S05]  /*1ac0*/  @!P1 BRA `(.L_x_23) ;  /* 0x0000007800809947 */ /* 0x002fea0003800000 */
.L_x_22:
[----:B------:R-:W-:Y:S01]  /*1ad0*/  UIMAD UR4, UR17, 0x300, UR46 ;  /* 0x00000300110478a4 */ /* 0x000fe2000f8e022e */
[----:B------:R-:W-:Y:S01]  /*1ae0*/  WARPGROUP.ARRIVE ;  /* 0x00000000000079c5 */ /* 0x000fe20000000000 */
[----:B------:R-:W-:Y:S01]  /*1af0*/  UIMAD UR6, UR17, 0x60, UR16 ;  /* 0x00000060110678a4 */ /* 0x000fe2000f8e0210 */
[----:B------:R-:W-:Y:S01]  /*1b00*/  UMOV UR5, 0xc0000010 ;  /* 0xc000001000057882 */ /* 0x000fe20000000000 */
[----:B------:R-:W-:Y:S02]  /*1b10*/  UMOV UR7, 0xc0000010 ;  /* 0xc000001000077882 */ /* 0x000fe40000000000 */
[----:B------:R-:W-:Y:S01]  /*1b20*/  UIADD3 UR14, UR6, 0x20, URZ ;  /* 0x00000020060e7890 */ /* 0x000fe2000fffe03f */
[----:B------:R-:W-:Y:S01]  /*1b30*/  UMOV UR12, UR4 ;  /* 0x00000004000c7c82 */ /* 0x000fe20008000000 */
[----:B------:R-:W-:Y:S01]  /*1b40*/  UMOV UR13, UR5 ;  /* 0x00000005000d7c82 */ /* 0x000fe20008000000 */
[----:B------:R-:W-:Y:S02]  /*1b50*/  UMOV UR15, 0xc0000010 ;  /* 0xc0000010000f7882 */ /* 0x000fe40000000000 */
[----:B------:R-:W-:Y:S01]  /*1b60*/  HGMMA.64x16x16.F32 R88, gdesc[UR4], R88, gsb0 ;  /* 0x00200000045879f0 */ /* 0x000fe20008000858 */
[----:B------:R-:W-:Y:S01]  /*1b70*/  UIADD3 UR10, UR6, 0x40, URZ ;  /* 0x00000040060a7890 */ /* 0x000fe2000fffe03f */
[----:B------:R-:W-:Y:S01]  /*1b80*/  UMOV UR8, UR4 ;  /* 0x0000000400087c82 */ /* 0x000fe20008000000 */
[----:B------:R-:W-:Y:S01]  /*1b90*/  UMOV UR9, UR5 ;  /* 0x0000000500097c82 */ /* 0x000fe20008000000 */
[----:B------:R-:W-:Y:S01]  /*1ba0*/  UMOV UR11, 0xc0000010 ;  /* 0xc0000010000b7882 */ /* 0x000fe20000000000 */
[----:B------:R-:W-:Y:S01]  /*1bb0*/  UIADD3 UR19, UR4, 0x100, URZ ;  /* 0x0000010004137890 */ /* 0x000fe2000fffe03f */
[----:B------:R-:W-:-:S02]  /*1bc0*/  WARPGROUP.DEPBAR.LE gsb0, 0x0 ;  /* 0x00008000000079c5 */ /* 0x000fc40000010000 */
[----:B------:R-:W-:-:S06]  /*1bd0*/  WARPGROUP.ARRIVE ;  /* 0x00000000000079c5 */ /* 0x000fcc0000000000 */
[----:B------:R-:W-:Y:S03]  /*1be0*/  HGMMA.64x16x16.F32 R64, gdesc[UR12], R64, gsb0 ;  /* 0x002000000c4079f0 */ /* 0x000fe60008000840 */
[----:B------:R-:W-:Y:S02]  /*1bf0*/  WARPGROUP.DEPBAR.LE gsb0, 0x0 ;  /* 0x00008000000079c5 */ /* 0x000fe40000010000 */
[----:B------:R-:W-:-:S06]  /*1c00*/  WARPGROUP.ARRIVE ;  /* 0x00000000000079c5 */ /* 0x000fcc0000000000 */
[----:B------:R-:W-:Y:S01]  /*1c10*/  HGMMA.64x16x16.F32 R40, gdesc[UR8], R40, gsb0 ;  /* 0x00200000082879f0 */ /* 0x000fe20008000828 */
        /* <DEDUP_REMOVED lines=9> */
[----:B------:R-:W-:Y:S03]  /*1cb0*/  HGMMA.64x16x16.F32 R32, gdesc[UR8], R32, gsb0 ;  /* 0x00200000082079f0 */ /* 0x000fe60008000820 */
[----:B------:R-:W-:Y:S02]  /*1cc0*/  WARPGROUP.DEPBAR.LE gsb0, 0x0 ;  /* 0x00008000000079c5 */ /* 0x000fe40000010000 */
        /* <DEDUP_REMOVED lines=9> */
[----:B------:R-:W-:Y:S02]  /*1d60*/  WARPGROUP.DEPBAR.LE gsb0, 0x0 ;  /* 0x00008000000079c5 */ /* 0x000fe40000010000 */
[----:B------:R-:W-:-:S06]  /*1d70*/  WARPGROUP.ARRIVE ;  /* 0x00000000000079c5 */ /* 0x000fcc0000000000 */
[----:B------:R-:W-:Y:S01]  /*1d80*/  HGMMA.64x16x16.F32 R72, gdesc[UR4], R72, gsb0 ;  /* 0x00200000044879f0 */ /* 0x000fe20008000848 */
[----:B------:R-:W-:Y:S01]  /*1d90*/  UMOV UR6, UR10 ;  /* 0x0000000a00067c82 */ /* 0x000fe20008000000 */
        /* <DEDUP_REMOVED lines=8> */
[----:B------:R-:W-:Y:S05]  /*1e20*/  @!P0 BRA `(.L_x_24) ;  /* 0x0000000000048947 */ /* 0x000fea0003800000 */
[----:B------:R-:W-:Y:S01]  /*1e30*/  BPT.TRAP 0x1 ;  /* 0x000000040000795c */ /* 0x000fe20000300000 */
.L_x_24:
[----:B------:R-:W-:Y:S01]  /*1e40*/  ULEA UR4, UR18, UR45, 0x3 ;  /* 0x0000002d12047291 */ /* 0x000fe2000f8e183f */
[----:B------:R-:W-:-:S03]  /*1e50*/  ISETP.GT.U32.AND P1, PT, R18, 0x1, PT ;  /* 0x000000011200780c */ /* 0x000fc60003f24070 */
[----:B------:R-:W-:-:S04]  /*1e60*/  UIADD3 UR4, UR4, 0x80, URZ ;  /* 0x0000008004047890 */ /* 0x000fc8000fffe03f */
[----:B------:R-:W-:-:S09]  /*1e70*/  UPRMT UR4, URZ, 0x654, UR4 ;  /* 0x000006543f047896 */ /* 0x000fd20008000004 */
[----:B------:R-:W-:Y:S01]  /*1e80*/  SYNCS.ARRIVE.TRANS64.RED.A1T0 RZ, [UR4], RZ ;  /* 0x000000ffffff79a7 */ /* 0x000fe20008100404 */
[----:B------:R-:W-:Y:S05]  /*1e90*/  @P1 BRA `(.L_x_25) ;  /* 0x0000000000041947 */ /* 0x000fea0003800000 */
[----:B------:R-:W-:Y:S01]  /*1ea0*/  BPT.TRAP 0x1 ;  /* 0x000000040000795c */ /* 0x000fe20000300000 */
.L_x_25:
[----:B------:R-:W-:Y:S01]  /*1eb0*/  UIADD3 UR17, UR17, 0x1, URZ ;  /* 0x0000000111117890 */ /* 0x000fe2000fffe03f */
[C---:B------:R-:W-:Y:S01]  /*1ec0*/  ISETP.GT.AND P1, PT, R0.reuse, 0x1, PT ;  /* 0x000000010000780c */ /* 0x040fe20003f24270 */
[----:B------:R-:W-:Y:S01]  /*1ed0*/  UIADD3 UR18, UR18, 0x1, URZ ;  /* 0x0000000112127890 */ /* 0x000fe2000fffe03f */
[----:B------:R-:W-:Y:S01]  /*1ee0*/  VIADD R0, R0, 0xffffffff ;  /* 0xffffffff00007836 */ /* 0x000fe20000000000 */
[----:B------:R-:W-:Y:S02]  /*1ef0*/  UISETP.NE.AND UP0, UPT, UR17, 0x10, UPT ;  /* 0x000000101100788c */ /* 0x000fe4000bf05270 */
[----:B------:R-:W-:Y:S02]  /*1f00*/  UISETP.NE.AND UP1, UPT, UR18, 0x10, UPT ;  /* 0x000000101200788c */ /* 0x000fe4000bf25270 */
[----:B------:R-:W-:Y:S02]  /*1f10*/  USEL UR4, URZ, 0x1, UP0 ;  /* 0x000000013f047887 */ /* 0x000fe40008000000 */
[----:B------:R-:W-:-:S02]  /*1f20*/  USEL UR17, UR17, URZ, UP0 ;  /* 0x0000003f11117287 */ /* 0x000fc40008000000 */
[----:B------:R-:W-:Y:S02]  /*1f30*/  USEL UR18, UR18, URZ, UP1 ;  /* 0x0000003f12127287 */ /* 0x000fe40008800000 */
[----:B------:R-:W-:Y:S01]  /*1f40*/  LOP3.LUT R5, R5, UR4, RZ, 0x3c, !PT ;  /* 0x0000000405057c12 */ /* 0x000fe2000f8e3cff */
[----:B------:R-:W-:Y:S09]  /*1f50*/  @P1 BRA `(.L_x_26) ;  /* 0xfffffff800b41947 */ /* 0x000ff2000383ffff */
.L_x_19:
[----:B01----:R-:W0:Y:S02]  /*1f60*/  LDC R0, c[0x0][0x28c] ;  /* 0x0000a300ff007b82 */ /* 0x003e240000000800 */
[----:B0-----:R-:W-:-:S13]  /*1f70*/  ISETP.GE.AND P1, PT, R0, 0x1, PT ;  /* 0x000000010000780c */ /* 0x001fda0003f26270 */
[----:B------:R-:W-:Y:S05]  /*1f80*/  @!P1 BRA `(.L_x_27) ;  /* 0x00000000002c9947 */ /* 0x000fea0003800000 */
[----:B------:R-:W-:Y:S05]  /*1f90*/  @!P0 BRA `(.L_x_28) ;  /* 0x0000000000048947 */ /* 0x000fea0003800000 */
[----:B------:R-:W-:Y:S01]  /*1fa0*/  BPT.TRAP 0x1 ;  /* 0x000000040000795c */ /* 0x000fe20000300000 */
.L_x_28:
[----:B------:R-:W-:Y:S01]  /*1fb0*/  UIADD3 UR4, UR44, UR41, URZ ;  /* 0x000000292c047290 */ /* 0x000fe2000fffe03f */
[----:B------:R-:W-:-:S03]  /*1fc0*/  ISETP.GT.U32.AND P0, PT, R18, 0x1, PT ;  /* 0x000000011200780c */ /* 0x000fc60003f04070 */
[----:B------:R-:W-:-:S04]  /*1fd0*/  USHF.L.U32 UR4, UR4, 0x3, URZ ;  /* 0x0000000304047899 */ /* 0x000fc8000800063f */
[----:B------:R-:W-:-:S04]  /*1fe0*/  ULOP3.LUT UR4, UR4, 0x78, URZ, 0xc0, !UPT ;  /* 0x0000007804047892 */ /* 0x000fc8000f8ec03f */
[----:B------:R-:W-:-:S04]  /*1ff0*/  UIADD3 UR4, UR45, 0x80, UR4 ;  /* 0x000000802d047890 */ /* 0x000fc8000fffe004 */
[----:B------:R-:W-:-:S09]  /*2000*/  UPRMT UR4, URZ, 0x654, UR4 ;  /* 0x000006543f047896 */ /* 0x000fd20008000004 */
[----:B------:R-:W-:Y:S01]  /*2010*/  SYNCS.ARRIVE.TRANS64.RED.A1T0 RZ, [UR4], RZ ;  /* 0x000000ffffff79a7 */ /* 0x000fe20008100404 */
[----:B------:R-:W-:Y:S05]  /*2020*/  @P0 BRA `(.L_x_27) ;  /* 0x0000000000040947 */ /* 0x000fea0003800000 */
[----:B------:R-:W-:Y:S01]  /*2030*/  BPT.TRAP 0x1 ;  /* 0x000000040000795c */ /* 0x000fe20000300000 */
.L_x_27:
[----:B------:R-:W-:Y:S01]  /*2040*/  UIADD3 UR41, UR43, UR41, URZ ;  /* 0x000000292b297290 */ /* 0x000fe2000fffe03f */
[----:B------:R-:W-:Y:S01]  /*2050*/  IMAD R3, R103, 0x30, RZ ;  /* 0x0000003067037824 */ /* 0x000fe200078e02ff */
[----:B------:R-:W-:Y:S01]  /*2060*/  ULDC UR5, c[0x0][0x288] ;  /* 0x0000a20000057ab9 */ /* 0x000fe20000000800 */
[----:B------:R-:W-:Y:S01]  /*2070*/  IMAD R103, R105, 0x180, RZ ;  /* 0x0000018069677824 */ /* 0x000fe200078e02ff */
[----:B------:R-:W-:Y:S01]  /*2080*/  USHF.R.U32.HI UR4, URZ, 0x4, UR41 ;  /* 0x000000043f047899 */ /* 0x000fe20008011629 */
[----:B------:R-:W-:Y:S01]  /*2090*/  SHF.R.S32.HI R13, RZ, 0x1f, R19 ;  /* 0x0000001fff0d7819 */ /* 0x000fe20000011413 */
[----:B------:R-:W-:Y:S01]  /*20a0*/  ULDC UR8, c[0x0][0x284] ;  /* 0x0000a10000087ab9 */ /* 0x000fe20000000800 */
[C---:B------:R-:W-:Y:S01]  /*20b0*/  ISETP.GE.AND P0, PT, R3.reuse, UR5, PT ;  /* 0x0000000503007c0c */ /* 0x040fe2000bf06270 */
[----:B------:R-:W-:Y:S01]  /*20c0*/  ULOP3.LUT UR4, UR4, 0x1, URZ, 0xc0, !UPT ;  /* 0x0000000104047892 */ /* 0x000fe2000f8ec03f */
[----:B------:R-:W-:Y:S01]  /*20d0*/  LOP3.LUT R6, R3, 0x6, R99, 0xf8, !PT ;  /* 0x0000000603067812 */ /* 0x000fe200078ef863 */
[----:B------:R-:W-:Y:S01]  /*20e0*/  UISETP.GT.U32.AND UP1, UPT, UR41, 0xf, UPT ;  /* 0x0000000f2900788c */ /* 0x000fe2000bf24070 */
[----:B------:R-:W-:Y:S01]  /*20f0*/  ISETP.GE.OR P0, PT, R103, UR8, P0 ;  /* 0x0000000867007c0c */ /* 0x000fe20008706670 */
[----:B------:R-:W-:Y:S01]  /*2100*/  UISETP.NE.U32.AND UP0, UPT, UR4, 0x1, UPT ;  /* 0x000000010400788c */ /* 0x000fe2000bf05070 */
[----:B------:R-:W-:Y:S01]  /*2110*/  SHF.R.S32.HI R7, RZ, 0x1f, R6 ;  /* 0x0000001fff077819 */ /* 0x000fe20000011406 */
[----:B------:R-:W-:-:S02]  /*2120*/  UISETP.LT.U32.AND UP1, UPT, UR43, 0x10, UP1 ;  /* 0x000000102b00788c */ /* 0x000fc40008f21070 */
[----:B------:R-:W-:Y:S01]  /*2130*/  UISETP.GT.U32.AND UP0, UPT, UR43, 0xf, !UP0 ;  /* 0x0000000f2b00788c */ /* 0x000fe2000c704070 */
[----:B------:R-:W-:Y:S01]  /*2140*/  ULDC.64 UR6, c[0x0][0x5d0] ;  /* 0x0001740000067ab9 */ /* 0x000fe20000000a00 */
[----:B------:R-:W-:Y:S01]  /*2150*/  USEL UR5, URZ, 0x1, !UP1 ;  /* 0x000000013f057887 */ /* 0x000fe2000c800000 */
[----:B------:R-:W-:Y:S01]  /*2160*/  IMAD R0, R13, UR6, RZ ;  /* 0x000000060d007c24 */ /* 0x000fe2000f8e02ff */
[----:B------:R-:W-:Y:S01]  /*2170*/  USEL UR4, URZ, 0x1, !UP0 ;  /* 0x000000013f047887 */ /* 0x000fe2000c000000 */
[C---:B------:R-:W-:Y:S01]  /*2180*/  IMAD.WIDE.U32 R4, R19.reuse, UR6, R6 ;  /* 0x0000000613047c25 */ /* 0x040fe2000f8e0006 */
[----:B------:R-:W-:Y:S02]  /*2190*/  ULOP3.LUT UR41, UR41, 0xf, URZ, 0xc0, !UPT ;  /* 0x0000000f29297892 */ /* 0x000fe4000f8ec03f */
[----:B------:R-:W-:Y:S01]  /*21a0*/  ULOP3.LUT UR40, UR4, UR40, UR5, 0x96, !UPT ;  /* 0x0000002804287292 */ /* 0x000fe2000f8e9605 */
[----:B------:R-:W-:Y:S02]  /*21b0*/  IMAD R11, R19, UR7, R0 ;  /* 0x00000007130b7c24 */ /* 0x000fe4000f8e0200 */
[----:B------:R-:W-:-:S02]  /*21c0*/  IMAD.MOV.U32 R0, RZ, RZ, -0x1 ;  /* 0xffffffffff007424 */ /* 0x000fc400078e00ff */
[----:B------:R-:W-:Y:S02]  /*21d0*/  IMAD.IADD R11, R5, 0x1, R11 ;  /* 0x00000001050b7824 */ /* 0x000fe400078e020b */
[----:B------:R-:W-:Y:S01]  /*21e0*/  IMAD.MOV.U32 R10, RZ, RZ, R4 ;  /* 0x000000ffff0a7224 */ /* 0x000fe200078e0004 */
[----:B------:R-:W-:Y:S06]  /*21f0*/  @P0 BRA `(.L_x_29) ;  /* 0x0000004c00ec0947 */ /* 0x000fec0003800000 */
[----:B------:R-:W0:Y:S01]  /*2200*/  LDC.64 R4, c[0x0][0x5c8] ;  /* 0x00017200ff047b82 */ /* 0x000e220000000a00 */
[----:B-----5:R-:W-:Y:S01]  /*2210*/  FSETP.NEU.AND P1, PT, R97, RZ, PT ;  /* 0x000000ff6100720b */ /* 0x020fe20003f2d000 */
[----:B------:R-:W-:Y:S01]  /*2220*/  IMAD.WIDE R8, R105, 0x180, R22 ;  /* 0x0000018069087825 */ /* 0x000fe200078e0216 */
[----:B------:R-:W-:Y:S03]  /*2230*/  BSSY B0, `(.L_x_29) ;  /* 0x00004f7000007945 */ /* 0x000fe60003800000 */
[----:B------:R-:W-:Y:S02]  /*2240*/  IMAD.IADD R103, R102, 0x1, -R103 ;  /* 0x0000000166677824 */ /* 0x000fe400078e0a67 */
[----:B------:R-:W-:-:S03]  /*2250*/  IMAD.IADD R3, R98, 0x1, -R3 ;  /* 0x0000000162037824 */ /* 0x000fc600078e0a03 */
[----:B------:R-:W-:-:S04]  /*2260*/  ISETP.GT.AND P4, PT, R103, RZ, PT ;  /* 0x000000ff6700720c */ /* 0x000fc80003f84270 */
[----:B------:R-:W-:Y:S01]  /*2270*/  ISETP.GT.AND P0, PT, R3, RZ, P4 ;  /* 0x000000ff0300720c */ /* 0x000fe20002704270 */
[-C--:B0-----:R-:W-:Y:S02]  /*2280*/  IMAD R12, R9, R4.reuse, RZ ;  /* 0x00000004090c7224 */ /* 0x081fe400078e02ff */
[----:B------:R-:W-:-:S04]  /*2290*/  IMAD.WIDE.U32 R112, R8, R4, R10 ;  /* 0x0000000408707225 */ /* 0x000fc800078e000a */
[----:B------:R-:W-:-:S04]  /*22a0*/  IMAD R11, R8, R5, R12 ;  /* 0x00000005080b7224 */ /* 0x000fc800078e020c */
[----:B------:R-:W-:Y:S01]  /*22b0*/  IMAD.IADD R115, R113, 0x1, R11 ;  /* 0x0000000171737824 */ /* 0x000fe200078e020b */
[----:B------:R-:W-:Y:S06]  /*22c0*/  @!P1 BRA `(.L_x_30) ;  /* 0x0000003800609947 */ /* 0x000fec0003800000 */
[----:B------:R-:W0:Y:S01]  /*22d0*/  LDC.64 R20, c[0x0][0x5b8] ;  /* 0x00016e00ff147b82 */ /* 0x000e220000000a00 */
[----:B------:R-:W-:-:S07]  /*22e0*/  ULDC.64 UR4, c[0x0][0x5c0] ;  /* 0x0001700000047ab9 */ /* 0x000fce0000000a00 */
[----:B------:R-:W1:Y:S08]  /*22f0*/  LDC.64 R14, c[0x0][0x5b0] ;  /* 0x00016c00ff0e7b82 */ /* 0x000e700000000a00 */
[----:B------:R-:W2:Y:S01]  /*2300*/  LDC.64 R10, c[0x0][0x5a8] ;  /* 0x00016a00ff0a7b82 */ /* 0x000ea20000000a00 */
[-C--:B0-----:R-:W-:Y:S02]  /*2310*/  IMAD R12, R13, R20.reuse, RZ ;  /* 0x000000140d0c7224 */ /* 0x081fe400078e02ff */
[----:B------:R-:W-:-:S04]  /*2320*/  IMAD.WIDE.U32 R108, R19, R20, R6 ;  /* 0x00000014136c7225 */ /* 0x000fc800078e0006 */
[----:B------:R-:W-:Y:S02]  /*2330*/  IMAD R21, R19, R21, R12 ;  /* 0x0000001513157224 */ /* 0x000fe400078e020c */
[-C--:B-1----:R-:W-:Y:S02]  /*2340*/  IMAD R119, R9, R14.reuse, RZ ;  /* 0x0000000e09777224 */ /* 0x082fe400078e02ff */
[----:B------:R-:W-:Y:S02]  /*2350*/  IMAD.IADD R107, R109, 0x1, R21 ;  /* 0x000000016d6b7824 */ /* 0x000fe400078e0215 */
[----:B------:R-:W-:Y:S02]  /*2360*/  IMAD.MOV.U32 R106, RZ, RZ, R108 ;  /* 0x000000ffff6a7224 */ /* 0x000fe400078e006c */
[C---:B------:R-:W-:Y:S02]  /*2370*/  IMAD R119, R8.reuse, R15, R119 ;  /* 0x0000000f08777224 */ /* 0x040fe400078e0277 */
[----:B------:R-:W-:-:S04]  /*2380*/  IMAD.WIDE.U32 R12, R8, R14, R106 ;  /* 0x0000000e080c7225 */ /* 0x000fc800078e006a */
[----:B------:R-:W-:Y:S01]  /*2390*/  IMAD.IADD R13, R13, 0x1, R119 ;  /* 0x000000010d0d7824 */ /* 0x000fe200078e0277 */
[----:B--2---:R-:W-:-:S04]  /*23a0*/  LEA R104, P1, R12, R10, 0x1 ;  /* 0x0000000a0c687211 */ /* 0x004fc800078208ff */
[----:B------:R-:W-:-:S05]  /*23b0*/  LEA.HI.X R105, R12, R11, R13, 0x1, P1 ;  /* 0x0000000b0c697211 */ /* 0x000fca00008f0c0d */
[----:B------:R0:W2:Y:S01]  /*23c0*/  @P0 LDG.E.LTC128B.U16 R113, desc[UR38][R104.64] ;  /* 0x0000002668710981 */ /* 0x0000a2000c1e1520 */
[----:B------:R-:W-:Y:S01]  /*23d0*/  IMAD.WIDE.U32 R110, R8, R14, R6 ;  /* 0x0000000e086e7225 */ /* 0x000fe200078e0006 */
[----:B------:R-:W-:Y:S03]  /*23e0*/  BSSY B1, `(.L_x_31) ;  /* 0x0000013000017945 */ /* 0x000fe60003800000 */
[----:B------:R-:W-:Y:S02]  /*23f0*/  IMAD.IADD R111, R119, 0x1, R111 ;  /* 0x00000001776f7824 */ /* 0x000fe400078e026f */
[----:B------:R-:W-:-:S03]  /*2400*/  IMAD.WIDE.U32 R110, R19, R20, R110 ;  /* 0x00000014136e7225 */ /* 0x000fc600078e006e */
[----:B0-----:R-:W-:Y:S01]  /*2410*/  LEA R104, P2, R110, R10, 0x1 ;  /* 0x0000000a6e687211 */ /* 0x001fe200078408ff */
[----:B--2---:R-:W-:-:S05]  /*2420*/  HADD2.F32 R12, -RZ, R113.H0_H0 ;  /* 0x20000071ff0c7230 */ /* 0x004fca0000004100 */
[----:B------:R-:W-:Y:S01]  /*2430*/  FMUL R13, R12, R97 ;  /* 0x000000610c0d7220 */ /* 0x000fe20000400000 */
[----:B------:R-:W-:-:S03]  /*2440*/  LEA R12, P1, R112, UR4, 0x1 ;  /* 0x00000004700c7c11 */ /* 0x000fc6000f8208ff */
[----:B------:R-:W-:Y:S01]  /*2450*/  FFMA R13, R88, R96, R13 ;  /* 0x00000060580d7223 */ /* 0x000fe2000000000d */
[----:B------:R-:W-:-:S04]  /*2460*/  IMAD.IADD R88, R21, 0x1, R111 ;  /* 0x0000000115587824 */ /* 0x000fc800078e026f */
[----:B------:R-:W-:Y:S02]  /*2470*/  F2FP.F16.F32.PACK_AB R105, RZ, R13 ;  /* 0x0000000dff69723e */ /* 0x000fe400000000ff */
[----:B------:R-:W-:Y:S02]  /*2480*/  LEA.HI.X R13, R112, UR5, R115, 0x1, P1 ;  /* 0x00000005700d7c11 */ /* 0x000fe400088f0c73 */
[----:B------:R-:W-:Y:S02]  /*2490*/  ISETP.GT.AND P1, PT, R3, 0x1, P4 ;  /* 0x000000010300780c */ /* 0x000fe40002724270 */
[----:B------:R-:W-:Y:S02]  /*24a0*/  PRMT R111, R105, 0x7610, R111 ;  /* 0x00007610696f7816 */ /* 0x000fe4000000006f */
[----:B------:R-:W-:Y:S01]  /*24b0*/  LEA.HI.X R105, R110, R11, R88, 0x1, P2 ;  /* 0x0000000b6e697211 */ /* 0x000fe200010f0c58 */
[C---:B------:R-:W-:Y:S02]  /*24c0*/  IMAD.SHL.U32 R110, R14.reuse, 0x8, RZ ;  /* 0x000000080e6e7824 */ /* 0x040fe400078e00ff */
[----:B------:R0:W-:Y:S02]  /*24d0*/  @P0 STG.E.U16 desc[UR38][R12.64], R111 ;  /* 0x0000006f0c000986 */ /* 0x0001e4000c101526 */
[----:B0-----:R-:W-:-:S04]  /*24e0*/  SHF.L.U64.HI R111, R14, 0x3, R15 ;  /* 0x000000030e6f7819 */ /* 0x001fc8000001020f */
[----:B------:R-:W-:Y:S05]  /*24f0*/  @!P1 BRA `(.L_x_32) ;  /* 0x0000000000049947 */ /* 0x000fea0003800000 */
[----:B------:R0:W5:Y:S02]  /*2500*/  LDG.E.LTC128B.U16 R113, desc[UR38][R104.64+0x2] ;  /* 0x0000022668717981 */ /* 0x000164000c1e1520 */
.L_x_32:
[----:B------:R-:W-:Y:S05]  /*2510*/  BSYNC B1 ;  /* 0x0000000000017941 */ /* 0x000fea0003800000 */
.L_x_31:
[----:B-----5:R-:W-:Y:S01]  /*2520*/  HADD2.F32 R88, -RZ, R113.H0_H0 ;  /* 0x20000071ff587230 */ /* 0x020fe20000004100 */
[----:B------:R-:W-:Y:S01]  /*2530*/  ISETP.GT.AND P3, PT, R103, 0x8, PT ;  /* 0x000000086700780c */ /* 0x000fe20003f64270 */
[----:B------:R-:W-:Y:S01]  /*2540*/  IMAD.WIDE.U32 R120, R8, R14, R110 ;  /* 0x0000000e08787225 */ /* 0x000fe200078e006e */
[----:B------:R-:W-:-:S03]  /*2550*/  PRMT R116, R113, 0x7610, R116 ;  /* 0x0000761071747816 */ /* 0x000fc60000000074 */
[----:B------:R-:W-:Y:S01]  /*2560*/  FMUL R88, R88, R97 ;  /* 0x0000006158587220 */ /* 0x000fe20000400000 */
[----:B------:R-:W-:Y:S01]  /*2570*/  IMAD.IADD R125, R119, 0x1, R121 ;  /* 0x00000001777d7824 */ /* 0x000fe200078e0279 */
[----:B------:R-:W-:Y:S02]  /*2580*/  IADD3 R112, P2, R108, R120, RZ ;  /* 0x000000786c707210 */ /* 0x000fe40007f5e0ff */
[----:B------:R-:W-:Y:S01]  /*2590*/  FFMA R89, R89, R96, R88 ;  /* 0x0000006059597223 */ /* 0x000fe20000000058 */
[----:B------:R-:W-:Y:S02]  /*25a0*/  ISETP.GT.AND P0, PT, R3, RZ, P3 ;  /* 0x000000ff0300720c */ /* 0x000fe40001f04270 */
[----:B------:R-:W-:Y:S01]  /*25b0*/  IMAD.X R114, R125, 0x1, R107, P2 ;  /* 0x000000017d727824 */ /* 0x000fe200010e066b */
[----:B------:R-:W-:Y:S02]  /*25c0*/  LEA R88, P2, R112, R10, 0x1 ;  /* 0x0000000a70587211 */ /* 0x000fe400078408ff */
[----:B------:R-:W-:-:S02]  /*25d0*/  F2FP.F16.F32.PACK_AB R115, RZ, R89 ;  /* 0x00000059ff73723e */ /* 0x000fc400000000ff */
[----:B------:R-:W-:Y:S02]  /*25e0*/  LEA.HI.X R89, R112, R11, R114, 0x1, P2 ;  /* 0x0000000b70597211 */ /* 0x000fe400010f0c72 */
[----:B------:R-:W-:-:S05]  /*25f0*/  PRMT R123, R115, 0x7610, R123 ;  /* 0x00007610737b7816 */ /* 0x000fca000000007b */
[----:B------:R1:W-:Y:S04]  /*2600*/  @P1 STG.E.U16 desc[UR38][R12.64+0x2], R123 ;  /* 0x0000027b0c001986 */ /* 0x0003e8000c101526 */
[----:B------:R2:W3:Y:S01]  /*2610*/  @P0 LDG.E.LTC128B.U16 R116, desc[UR38][R88.64] ;  /* 0x0000002658740981 */ /* 0x0004e2000c1e1520 */
[C---:B------:R-:W-:Y:S01]  /*2620*/  IMAD.SHL.U32 R113, R4.reuse, 0x10, RZ ;  /* 0x0000001004717824 */ /* 0x040fe200078e00ff */
[----:B------:R-:W-:Y:S01]  /*2630*/  SHF.L.U64.HI R117, R4, 0x4, R5 ;  /* 0x0000000404757819 */ /* 0x000fe20000010205 */
[----:B------:R-:W-:Y:S01]  /*2640*/  BSSY B1, `(.L_x_33) ;  /* 0x0000011000017945 */ /* 0x000fe20003800000 */
[----:B------:R-:W-:Y:S02]  /*2650*/  IADD3 R122, P1, R6, R120, RZ ;  /* 0x00000078067a7210 */ /* 0x000fe40007f3e0ff */
[----:B------:R-:W-:-:S03]  /*2660*/  IADD3 R114, P2, R113, R12, RZ ;  /* 0x0000000c71727210 */ /* 0x000fc60007f5e0ff */
[----:B-1----:R-:W-:Y:S01]  /*2670*/  IMAD.X R123, R7, 0x1, R125, P1 ;  /* 0x00000001077b7824 */ /* 0x002fe200008e067d */
[----:B------:R-:W-:Y:S01]  /*2680*/  ISETP.GT.AND P1, PT, R3, 0x1, P3 ;  /* 0x000000010300780c */ /* 0x000fe20001f24270 */
[----:B------:R-:W-:-:S03]  /*2690*/  IMAD.WIDE.U32 R122, R19, R20, R122 ;  /* 0x00000014137a7225 */ /* 0x000fc600078e007a */
[----:B--2---:R-:W-:Y:S01]  /*26a0*/  LEA R88, P5, R122, R10, 0x1 ;  /* 0x0000000a7a587211 */ /* 0x004fe200078a08ff */
[----:B---3--:R-:W-:-:S05]  /*26b0*/  HADD2.F32 R112, -RZ, R116.H0_H0 ;  /* 0x20000074ff707230 */ /* 0x008fca0000004100 */
[----:B------:R-:W-:-:S04]  /*26c0*/  FMUL R115, R112, R97 ;  /* 0x0000006170737220 */ /* 0x000fc80000400000 */
[----:B------:R-:W-:Y:S01]  /*26d0*/  FFMA R115, R90, R96, R115 ;  /* 0x000000605a737223 */ /* 0x000fe20000000073 */
[----:B------:R-:W-:-:S04]  /*26e0*/  IMAD.IADD R90, R21, 0x1, R123 ;  /* 0x00000001155a7824 */ /* 0x000fc800078e027b */
[----:B------:R-:W-:Y:S01]  /*26f0*/  F2FP.F16.F32.PACK_AB R112, RZ, R115 ;  /* 0x00000073ff70723e */ /* 0x000fe200000000ff */
[----:B------:R-:W-:Y:S01]  /*2700*/  IMAD.X R115, R117, 0x1, R13, P2 ;  /* 0x0000000175737824 */ /* 0x000fe200010e060d */
[----:B------:R-:W-:-:S04]  /*2710*/  LEA.HI.X R89, R122, R11, R90, 0x1, P5 ;  /* 0x0000000b7a597211 */ /* 0x000fc800028f0c5a */
[----:B------:R1:W-:Y:S01]  /*2720*/  @P0 STG.E.U16 desc[UR38][R114.64], R112 ;  /* 0x0000007072000986 */ /* 0x0003e2000c101526 */
[----:B------:R-:W-:Y:S05]  /*2730*/  @!P1 BRA `(.L_x_34) ;  /* 0x0000000000049947 */ /* 0x000fea0003800000 */
[----:B------:R2:W5:Y:S02]  /*2740*/  LDG.E.LTC128B.U16 R116, desc[UR38][R88.64+0x2] ;  /* 0x0000022658747981 */ /* 0x000564000c1e1520 */
.L_x_34:
[----:B------:R-:W-:Y:S05]  /*2750*/  BSYNC B1 ;  /* 0x0000000000017941 */ /* 0x000fea0003800000 */
.L_x_33:
[----:B-----5:R-:W-:Y:S01]  /*2760*/  HADD2.F32 R90, -RZ, R116.H0_H0 ;  /* 0x20000074ff5a7230 */ /* 0x020fe20000004100 */
[----:B------:R-:W-:Y:S01]  /*2770*/  ISETP.GT.AND P0, PT, R3, 0x8, P4 ;  /* 0x000000080300780c */ /* 0x000fe20002704270 */
[----:B------:R-:W-:Y:S03]  /*2780*/  BSSY B1, `(.L_x_35) ;  /* 0x000000a000017945 */ /* 0x000fe60003800000 */
[----:B------:R-:W-:-:S04]  /*2790*/  FMUL R90, R90, R97 ;  /* 0x000000615a5a7220 */ /* 0x000fc80000400000 */
[----:B------:R-:W-:Y:S01]  /*27a0*/  FFMA R90, R91, R96, R90 ;  /* 0x000000605b5a7223 */ /* 0x000fe2000000005a */
[----:B------:R-:W-:-:S04]  /*27b0*/  IMAD.MOV.U32 R91, RZ, RZ, R115 ;  /* 0x000000ffff5b7224 */ /* 0x000fc800078e0073 */
[----:B------:R-:W-:-:S04]  /*27c0*/  F2FP.F16.F32.PACK_AB R90, RZ, R90 ;  /* 0x0000005aff5a723e */ /* 0x000fc800000000ff */
[----:B-1----:R-:W-:Y:S01]  /*27d0*/  PRMT R112, R90, 0x7610, R112 ;  /* 0x000076105a707816 */ /* 0x002fe20000000070 */
[----:B------:R-:W-:-:S05]  /*27e0*/  IMAD.MOV.U32 R90, RZ, RZ, R114 ;  /* 0x000000ffff5a7224 */ /* 0x000fca00078e0072 */
[----:B------:R1:W-:Y:S01]  /*27f0*/  @P1 STG.E.U16 desc[UR38][R90.64+0x2], R112 ;  /* 0x000002705a001986 */ /* 0x0003e2000c101526 */
[----:B------:R-:W-:Y:S05]  /*2800*/  @!P0 BRA `(.L_x_36) ;  /* 0x0000000000048947 */ /* 0x000fea0003800000 */
[----:B------:R3:W5:Y:S02]  /*2810*/  LDG.E.LTC128B.U16 R116, desc[UR38][R104.64+0x10] ;  /* 0x0000102668747981 */ /* 0x000764000c1e1520 */
.L_x_36:
[----:B------:R-:W-:Y:S05]  /*2820*/  BSYNC B1 ;  /* 0x0000000000017941 */ /* 0x000fea0003800000 */
.L_x_35:
[----:B-1---5:R-:W-:Y:S01]  /*2830*/  HADD2.F32 R112, -RZ, R116.H0_H0 ;  /* 0x20000074ff707230 */ /* 0x022fe20000004100 */
[----:B------:R-:W-:Y:S01]  /*2840*/  ISETP.GT.AND P1, PT, R3, 0x9, P4 ;  /* 0x000000090300780c */ /* 0x000fe20002724270 */
[----:B------:R-:W-:Y:S03]  /*2850*/  BSSY B1, `(.L_x_37) ;  /* 0x0000007000017945 */ /* 0x000fe60003800000 */
[----:B------:R-:W-:-:S04]  /*2860*/  FMUL R123, R112, R97 ;  /* 0x00000061707b7220 */ /* 0x000fc80000400000 */
[----:B------:R-:W-:-:S05]  /*2870*/  FFMA R123, R92, R96, R123 ;  /* 0x000000605c7b7223 */ /* 0x000fca000000007b */
[----:B------:R-:W-:-:S05]  /*2880*/  F2FP.F16.F32.PACK_AB R123, RZ, R123 ;  /* 0x0000007bff7b723e */ /* 0x000fca00000000ff */
[----:B------:R1:W-:Y:S01]  /*2890*/  @P0 STG.E.U16 desc[UR38][R12.64+0x10], R123 ;  /* 0x0000107b0c000986 */ /* 0x0003e2000c101526 */
[----:B------:R-:W-:Y:S05]  /*28a0*/  @!P1 BRA `(.L_x_38) ;  /* 0x0000000000049947 */ /* 0x000fea0003800000 */
[----:B------:R4:W5:Y:S02]  /*28b0*/  LDG.E.LTC128B.U16 R116, desc[UR38][R104.64+0x12] ;  /* 0x0000122668747981 */ /* 0x000964000c1e1520 */
.L_x_38:
[----:B------:R-:W-:Y:S05]  /*28c0*/  BSYNC B1 ;  /* 0x0000000000017941 */ /* 0x000fea0003800000 */
.L_x_37:
[----:B-----5:R-:W-:Y:S01]  /*28d0*/  HADD2.F32 R92, -RZ, R116.H0_H0 ;  /* 0x20000074ff5c7230 */ /* 0x020fe20000004100 */
        /* <DEDUP_REMOVED lines=8> */
.L_x_40:
[----:B------:R-:W-:Y:S05]  /*2960*/  BSYNC B1 ;  /* 0x0000000000017941 */ /* 0x000fea0003800000 */
.L_x_39:
[----:B0----5:R-:W-:Y:S01]  /*2970*/  HADD2.F32 R92, -RZ, R116.H0_H0 ;  /* 0x20000074ff5c7230 */ /* 0x021fe20000004100 */
        /* <DEDUP_REMOVED lines=8> */
.L_x_42:
[----:B------:R-:W-:Y:S05]  /*2a00*/  BSYNC B1 ;  /* 0x0000000000017941 */ /* 0x000fea0003800000 */
.L_x_41:
[----:B------:R-:W-:Y:S01]  /*2a10*/  IMAD.MOV.U32 R121, RZ, RZ, R125 ;  /* 0x000000ffff797224 */ /* 0x000fe200078e007d */
[----:B------:R-:W-:Y:S01]  /*2a20*/  ISETP.GT.AND P2, PT, R103, 0x80, PT ;  /* 0x000000806700780c */ /* 0x000fe20003f44270 */
[----:B-----5:R-:W-:Y:S01]  /*2a30*/  HADD2.F32 R92, -RZ, R116.H0_H0 ;  /* 0x20000074ff5c7230 */ /* 0x020fe20000004100 */
[----:B------:R-:W-:Y:S01]  /*2a40*/  PRMT R132, R116, 0x7610, R132 ;  /* 0x0000761074847816 */ /* 0x000fe20000000084 */
[----:B------:R-:W-:Y:S01]  /*2a50*/  IMAD.WIDE.U32 R120, R14, 0x78, R120 ;  /* 0x000000780e787825 */ /* 0x000fe200078e0078 */
[----:B------:R-:W-:-:S03]  /*2a60*/  ISETP.GT.AND P0, PT, R3, RZ, P2 ;  /* 0x000000ff0300720c */ /* 0x000fc60001704270 */
[----:B------:R-:W-:Y:S01]  /*2a70*/  FMUL R92, R92, R97 ;  /* 0x000000615c5c7220 */ /* 0x000fe20000400000 */
[----:B------:R-:W-:Y:S01]  /*2a80*/  IMAD R15, R15, 0x78, RZ ;  /* 0x000000780f0f7824 */ /* 0x000fe200078e02ff */
[----:B0-----:R-:W-:Y:S02]  /*2a90*/  IADD3 R93, P5, R108, R120, RZ ;  /* 0x000000786c5d7210 */ /* 0x001fe40007fbe0ff */
[----:B------:R-:W-:Y:S01]  /*2aa0*/  FFMA R95, R95, R96, R92 ;  /* 0x000000605f5f7223 */ /* 0x000fe2000000005c */
[----:B------:R-:W-:-:S04]  /*2ab0*/  IMAD.IADD R135, R121, 0x1, R15 ;  /* 0x0000000179877824 */ /* 0x000fc800078e020f */
[----:B------:R-:W-:Y:S01]  /*2ac0*/  IMAD.X R94, R135, 0x1, R107, P5 ;  /* 0x00000001875e7824 */ /* 0x000fe200028e066b */
[C---:B------:R-:W-:Y:S02]  /*2ad0*/  LEA R92, P5, R93.reuse, R10, 0x1 ;  /* 0x0000000a5d5c7211 */ /* 0x040fe400078a08ff */
[----:B------:R-:W-:Y:S02]  /*2ae0*/  F2FP.F16.F32.PACK_AB R95, RZ, R95 ;  /* 0x0000005fff5f723e */ /* 0x000fe400000000ff */
[----:B------:R-:W-:-:S03]  /*2af0*/  LEA.HI.X R93, R93, R11, R94, 0x1, P5 ;  /* 0x0000000b5d5d7211 */ /* 0x000fc600028f0c5e */
[----:B------:R0:W-:Y:S04]  /*2b00*/  @P1 STG.E.U16 desc[UR38][R90.64+0x12], R95 ;  /* 0x0000125f5a001986 */ /* 0x0001e8000c101526 */
[----:B------:R1:W2:Y:S01]  /*2b10*/  @P0 LDG.E.LTC128B.U16 R132, desc[UR38][R92.64] ;  /* 0x000000265c840981 */ /* 0x0002a2000c1e1520 */
[----:B------:R-:W-:Y:S01]  /*2b20*/  IMAD.WIDE.U32 R126, R14, 0x78, R110 ;  /* 0x000000780e7e7825 */ /* 0x000fe200078e006e */
[----:B------:R-:W-:Y:S03]  /*2b30*/  BSSY B1, `(.L_x_43) ;  /* 0x0000018000017945 */ /* 0x000fe60003800000 */
[----:B------:R-:W-:Y:S02]  /*2b40*/  IMAD.MOV.U32 R130, RZ, RZ, R114 ;  /* 0x000000ffff827224 */ /* 0x000fe400078e0072 */
[----:B------:R-:W-:-:S02]  /*2b50*/  IMAD.MOV.U32 R131, RZ, RZ, R115 ;  /* 0x000000ffff837224 */ /* 0x000fc400078e0073 */
[----:B------:R-:W-:Y:S02]  /*2b60*/  IMAD.IADD R125, R15, 0x1, R127 ;  /* 0x000000010f7d7824 */ /* 0x000fe400078e027f */
[----:B------:R-:W-:Y:S02]  /*2b70*/  IMAD.MOV.U32 R124, RZ, RZ, R126 ;  /* 0x000000ffff7c7224 */ /* 0x000fe400078e007e */
[----:B------:R-:W-:Y:S02]  /*2b80*/  IMAD R129, R5, 0xf0, RZ ;  /* 0x000000f005817824 */ /* 0x000fe400078e02ff */
[----:B------:R-:W-:-:S04]  /*2b90*/  IMAD.WIDE.U32 R130, R4, 0xf0, R130 ;  /* 0x000000f004827825 */ /* 0x000fc800078e0082 */
[----:B0-----:R-:W-:-:S04]  /*2ba0*/  IMAD.WIDE.U32 R94, R8, R14, R124 ;  /* 0x0000000e085e7225 */ /* 0x001fc800078e007c */
[----:B------:R-:W-:Y:S01]  /*2bb0*/  IMAD.IADD R115, R131, 0x1, R129 ;  /* 0x0000000183737824 */ /* 0x000fe200078e0281 */
[----:B------:R-:W-:Y:S01]  /*2bc0*/  IADD3 R94, P1, R6, R94, RZ ;  /* 0x0000005e065e7210 */ /* 0x000fe20007f3e0ff */
[----:B------:R-:W-:-:S03]  /*2bd0*/  @P0 IMAD.MOV.U32 R114, RZ, RZ, R130 ;  /* 0x000000ffff720224 */ /* 0x000fc600078e0082 */
[----:B------:R-:W-:Y:S02]  /*2be0*/  IADD3.X R95, R7, R119, R95, P1, !PT ;  /* 0x00000077075f7210 */ /* 0x000fe40000ffe45f */
[----:B------:R-:W-:Y:S01]  /*2bf0*/  ISETP.GT.AND P1, PT, R3, 0x1, P2 ;  /* 0x000000010300780c */ /* 0x000fe20001724270 */
[----:B------:R-:W-:-:S03]  /*2c00*/  IMAD.WIDE.U32 R94, R19, R20, R94 ;  /* 0x00000014135e7225 */ /* 0x000fc600078e005e */
[----:B-1----:R-:W-:Y:S01]  /*2c10*/  LEA R92, P5, R94, R10, 0x1 ;  /* 0x0000000a5e5c7211 */ /* 0x002fe200078a08ff */
[----:B--2---:R-:W-:-:S05]  /*2c20*/  HADD2.F32 R112, -RZ, R132.H0_H0 ;  /* 0x20000084ff707230 */ /* 0x004fca0000004100 */
[----:B------:R-:W-:-:S04]  /*2c30*/  FMUL R123, R112, R97 ;  /* 0x00000061707b7220 */ /* 0x000fc80000400000 */
[----:B------:R-:W-:Y:S01]  /*2c40*/  FFMA R123, R80, R96, R123 ;  /* 0x00000060507b7223 */ /* 0x000fe2000000007b */
[----:B------:R-:W-:-:S04]  /*2c50*/  IMAD.IADD R80, R21, 0x1, R95 ;  /* 0x0000000115507824 */ /* 0x000fc800078e025f */
[----:B------:R-:W-:Y:S02]  /*2c60*/  F2FP.F16.F32.PACK_AB R123, RZ, R123 ;  /* 0x0000007bff7b723e */ /* 0x000fe400000000ff */
[----:B------:R-:W-:-:S03]  /*2c70*/  LEA.HI.X R93, R94, R11, R80, 0x1, P5 ;  /* 0x0000000b5e5d7211 */ /* 0x000fc600028f0c50 */
[----:B------:R0:W-:Y:S01]  /*2c80*/  @P0 STG.E.U16 desc[UR38][R114.64], R123 ;  /* 0x0000007b72000986 */ /* 0x0001e2000c101526 */
[----:B------:R-:W-:Y:S05]  /*2c90*/  @!P1 BRA `(.L_x_44) ;  /* 0x0000000000049947 */ /* 0x000fea0003800000 */
[----:B------:R1:W5:Y:S02]  /*2ca0*/  LDG.E.LTC128B.U16 R132, desc[UR38][R92.64+0x2] ;  /* 0x000002265c847981 */ /* 0x000364000c1e1520 */
.L_x_44:
[----:B------:R-:W-:Y:S05]  /*2cb0*/  BSYNC B1 ;  /* 0x0000000000017941 */ /* 0x000fea0003800000 */
.L_x_43:
[----:B-----5:R-:W-:Y:S01]  /*2cc0*/  HADD2.F32 R80, -RZ, R132.H0_H0 ;  /* 0x20000084ff507230 */ /* 0x020fe20000004100 */
[----:B------:R-:W-:Y:S01]  /*2cd0*/  IADD3 R122, P0, R110, R120, RZ ;  /* 0x000000786e7a7210 */ /* 0x000fe20007f1e0ff */
[----:B------:R-:W-:Y:S01]  /*2ce0*/  IMAD.SHL.U32 R133, R4, 0x200, RZ ;  /* 0x0000020004857824 */ /* 0x000fe200078e00ff */
[----:B------:R-:W-:Y:S01]  /*2cf0*/  ISETP.GT.AND P6, PT, R103, 0x88, PT ;  /* 0x000000886700780c */ /* 0x000fe20003fc4270 */
[----:B------:R-:W-:Y:S01]  /*2d00*/  BSSY B1, `(.L_x_45) ;  /* 0x000001c000017945 */ /* 0x000fe20003800000 */
[----:B------:R-:W-:Y:S01]  /*2d10*/  FMUL R80, R80, R97 ;  /* 0x0000006150507220 */ /* 0x000fe20000400000 */
[----:B0-----:R-:W-:Y:S01]  /*2d20*/  IMAD.X R123, R135, 0x1, R111, P0 ;  /* 0x00000001877b7824 */ /* 0x001fe200000e066f */
[C---:B------:R-:W-:Y:S02]  /*2d30*/  SHF.L.U64.HI R135, R4.reuse, 0x9, R5 ;  /* 0x0000000904877819 */ /* 0x040fe40000010205 */
[----:B------:R-:W-:Y:S01]  /*2d40*/  FFMA R94, R81, R96, R80 ;  /* 0x00000060515e7223 */ /* 0x000fe20000000050 */
[----:B------:R-:W-:Y:S01]  /*2d50*/  IMAD.WIDE.U32 R80, R4, 0xf0, R90 ;  /* 0x000000f004507825 */ /* 0x000fe200078e005a */
[----:B------:R-:W-:-:S03]  /*2d60*/  IADD3 R120, P0, P5, R113, R12, R133 ;  /* 0x0000000c71787210 */ /* 0x000fc60007d1e085 */
[----:B------:R-:W-:Y:S01]  /*2d70*/  F2FP.F16.F32.PACK_AB R94, RZ, R94 ;  /* 0x0000005eff5e723e */ /* 0x000fe200000000ff */
[----:B------:R-:W-:Y:S01]  /*2d80*/  IMAD.IADD R95, R129, 0x1, R81 ;  /* 0x00000001815f7824 */ /* 0x000fe200078e0251 */
[----:B------:R-:W-:Y:S01]  /*2d90*/  IADD3.X R121, R117, R13, R135, P0, P5 ;  /* 0x0000000d75797210 */ /* 0x000fe200007ea487 */
[----:B------:R-:W-:Y:S01]  /*2da0*/  IMAD.WIDE.U32 R128, R14, 0x78, R122 ;  /* 0x000000780e807825 */ /* 0x000fe200078e007a */
[----:B------:R-:W-:Y:S02]  /*2db0*/  PRMT R131, R94, 0x7610, R131 ;  /* 0x000076105e837816 */ /* 0x000fe40000000083 */
[----:B------:R-:W-:Y:S01]  /*2dc0*/  IADD3 R127, P0, R122, R108, RZ ;  /* 0x0000006c7a7f7210 */ /* 0x000fe20007f1e0ff */
[----:B------:R-:W-:Y:S02]  /*2dd0*/  @P1 IMAD.MOV.U32 R94, RZ, RZ, R80 ;  /* 0x000000ffff5e1224 */ /* 0x000fe400078e0050 */
[----:B------:R-:W-:Y:S02]  /*2de0*/  IMAD.IADD R137, R15, 0x1, R129 ;  /* 0x000000010f897824 */ /* 0x000fe400078e0281 */
[----:B------:R-:W-:Y:S01]  /*2df0*/  IMAD.X R134, R123, 0x1, R107, P0 ;  /* 0x000000017b867824 */ /* 0x000fe200000e066b */
[----:B------:R0:W-:Y:S01]  /*2e00*/  @P1 STG.E.U16 desc[UR38][R94.64+0x2], R131 ;  /* 0x000002835e001986 */ /* 0x0001e2000c101526 */
[----:B------:R-:W-:-:S02]  /*2e10*/  IADD3 R112, P1, P5, R108, R128, R110 ;  /* 0x000000806c707210 */ /* 0x000fc40007d3e06e */
[----:B------:R-:W-:Y:S02]  /*2e20*/  IADD3 R126, P0, R110, R126, RZ ;  /* 0x0000007e6e7e7210 */ /* 0x000fe40007f1e0ff */
[----:B------:R-:W-:Y:S02]  /*2e30*/  IADD3.X R116, R107, R137, R111, P1, P5 ;  /* 0x000000896b747210 */ /* 0x000fe40000fea46f */
[----:B------:R-:W-:-:S04]  /*2e40*/  LEA R122, P1, R127, R10, 0x1 ;  /* 0x0000000a7f7a7211 */ /* 0x000fc800078208ff */
[----:B------:R-:W-:Y:S02]  /*2e50*/  LEA.HI.X R123, R127, R11, R134, 0x1, P1 ;  /* 0x0000000b7f7b7211 */ /* 0x000fe400008f0c86 */
[----:B------:R-:W-:Y:S02]  /*2e60*/  ISETP.GT.AND P1, PT, R3, RZ, P6 ;  /* 0x000000ff0300720c */ /* 0x000fe40003724270 */
[----:B------:R-:W-:Y:S01]  /*2e70*/  P2R R127, PR, RZ, 0x40 ;  /* 0x00000040ff7f7803 */ /* 0x000fe20000000000 */
[----:B------:R-:W-:Y:S01]  /*2e80*/  IMAD.X R127, R125, 0x1, R111, P0 ;  /* 0x000000017d7f7824 */ /* 0x000fe200000e066f */
[----:B------:R-:W-:-:S09]  /*2e90*/  IADD3 R130, P0, R113, R130, RZ ;  /* 0x0000008271827210 */ /* 0x000fd20007f1e0ff */
[----:B0-----:R-:W-:Y:S05]  /*2ea0*/  @!P1 BRA `(.L_x_46) ;  /* 0x0000000000049947 */ /* 0x001fea0003800000 */
[----:B------:R0:W5:Y:S02]  /*2eb0*/  LDG.E.LTC128B.U16 R132, desc[UR38][R122.64] ;  /* 0x000000267a847981 */ /* 0x000164000c1e1520 */
.L_x_46:
[----:B------:R-:W-:Y:S05]  /*2ec0*/  BSYNC B1 ;  /* 0x0000000000017941 */ /* 0x000fea0003800000 */
.L_x_45:
[----:B-----5:R-:W-:Y:S01]  /*2ed0*/  HADD2.F32 R114, -RZ, R132.H0_H0 ;  /* 0x20000084ff727230 */ /* 0x020fe20000004100 */
[----:B------:R-:W-:Y:S01]  /*2ee0*/  BSSY B1, `(.L_x_47) ;  /* 0x0000010000017945 */ /* 0x000fe20003800000 */
[----:B------:R-:W-:Y:S02]  /*2ef0*/  IMAD.X R131, R115, 0x1, R117, P0 ;  /* 0x0000000173837824 */ /* 0x000fe400000e0675 */
[----:B0-----:R-:W-:-:S04]  /*2f00*/  IMAD.WIDE.U32 R122, R8, R14, R126 ;  /* 0x0000000e087a7225 */ /* 0x001fc800078e007e */
[----:B------:R-:W-:-:S04]  /*2f10*/  FMUL R115, R114, R97 ;  /* 0x0000006172737220 */ /* 0x000fc80000400000 */
[----:B------:R-:W-:Y:S01]  /*2f20*/  FFMA R115, R82, R96, R115 ;  /* 0x0000006052737223 */ /* 0x000fe20000000073 */
[----:B------:R-:W-:-:S04]  /*2f30*/  IADD3 R122, P0, R6, R122, RZ ;  /* 0x0000007a067a7210 */ /* 0x000fc80007f1e0ff */
[----:B------:R-:W-:Y:S02]  /*2f40*/  F2FP.F16.F32.PACK_AB R115, RZ, R115 ;  /* 0x00000073ff73723e */ /* 0x000fe400000000ff */
[----:B------:R-:W-:-:S03]  /*2f50*/  IADD3.X R123, R7, R119, R123, P0, !PT ;  /* 0x00000077077b7210 */ /* 0x000fc600007fe47b */
[----:B------:R0:W-:Y:S01]  /*2f60*/  @P1 STG.E.U16 desc[UR38][R130.64], R115 ;  /* 0x0000007382001986 */ /* 0x0001e2000c101526 */
[----:B------:R-:W-:Y:S01]  /*2f70*/  ISETP.GT.AND P1, PT, R3, 0x1, P6 ;  /* 0x000000010300780c */ /* 0x000fe20003724270 */
[----:B------:R-:W-:-:S04]  /*2f80*/  IMAD.WIDE.U32 R122, R19, R20, R122 ;  /* 0x00000014137a7225 */ /* 0x000fc800078e007a */
[----:B------:R-:W-:Y:S01]  /*2f90*/  IMAD.IADD R82, R21, 0x1, R123 ;  /* 0x0000000115527824 */ /* 0x000fe200078e027b */
[----:B------:R-:W-:-:S04]  /*2fa0*/  LEA R114, P0, R122, R10, 0x1 ;  /* 0x0000000a7a727211 */ /* 0x000fc800078008ff */
[----:B0-----:R-:W-:-:S03]  /*2fb0*/  LEA.HI.X R115, R122, R11, R82, 0x1, P0 ;  /* 0x0000000b7a737211 */ /* 0x001fc600000f0c52 */
[----:B------:R-:W-:Y:S06]  /*2fc0*/  @!P1 BRA `(.L_x_48) ;  /* 0x0000000000049947 */ /* 0x000fec0003800000 */
[----:B------:R0:W5:Y:S02]  /*2fd0*/  LDG.E.LTC128B.U16 R132, desc[UR38][R114.64+0x2] ;  /* 0x0000022672847981 */ /* 0x000164000c1e1520 */
.L_x_48:
[----:B------:R-:W-:Y:S05]  /*2fe0*/  BSYNC B1 ;  /* 0x0000000000017941 */ /* 0x000fea0003800000 */
.L_x_47:
[----:B-----5:R-:W-:Y:S01]  /*2ff0*/  HADD2.F32 R82, -RZ, R132.H0_H0 ;  /* 0x20000084ff527230 */ /* 0x020fe20000004100 */
[----:B------:R-:W-:Y:S01]  /*3000*/  IADD3 R122, P0, R113, R80, RZ ;  /* 0x00000050717a7210 */ /* 0x000fe20007f1e0ff */
[----:B------:R-:W-:Y:S03]  /*3010*/  BSSY B1, `(.L_x_49) ;  /* 0x0000009000017945 */ /* 0x000fe60003800000 */
[----:B------:R-:W-:Y:S01]  /*3020*/  FMUL R82, R82, R97 ;  /* 0x0000006152527220 */ /* 0x000fe20000400000 */
[----:B------:R-:W-:Y:S01]  /*3030*/  IMAD.X R123, R95, 0x1, R117, P0 ;  /* 0x000000015f7b7824 */ /* 0x000fe200000e0675 */
[----:B------:R-:W-:Y:S02]  /*3040*/  ISETP.GT.AND P0, PT, R3, 0x8, P2 ;  /* 0x000000080300780c */ /* 0x000fe40001704270 */
[----:B------:R-:W-:-:S05]  /*3050*/  FFMA R82, R83, R96, R82 ;  /* 0x0000006053527223 */ /* 0x000fca0000000052 */
[----:B------:R-:W-:-:S05]  /*3060*/  F2FP.F16.F32.PACK_AB R82, RZ, R82 ;  /* 0x00000052ff52723e */ /* 0x000fca00000000ff */
[----:B------:R2:W-:Y:S01]  /*3070*/  @P1 STG.E.U16 desc[UR38][R122.64+0x2], R82 ;  /* 0x000002527a001986 */ /* 0x0005e2000c101526 */
[----:B------:R-:W-:Y:S05]  /*3080*/  @!P0 BRA `(.L_x_50) ;  /* 0x0000000000048947 */ /* 0x000fea0003800000 */
[----:B------:R0:W5:Y:S02]  /*3090*/  LDG.E.LTC128B.U16 R132, desc[UR38][R92.64+0x10] ;  /* 0x000010265c847981 */ /* 0x000164000c1e1520 */
.L_x_50:
[----:B------:R-:W-:Y:S05]  /*30a0*/  BSYNC B1 ;  /* 0x0000000000017941 */ /* 0x000fea0003800000 */
.L_x_49:
[----:B--2--5:R-:W-:Y:S01]  /*30b0*/  HADD2.F32 R82, -RZ, R132.H0_H0 ;  /* 0x20000084ff527230 */ /* 0x024fe20000004100 */
[----:B------:R-:W-:Y:S01]  /*30c0*/  ISETP.GT.AND P1, PT, R3, 0x9, P2 ;  /* 0x000000090300780c */ /* 0x000fe20001724270 */
[----:B------:R-:W-:Y:S03]  /*30d0*/  BSSY B1, `(.L_x_51) ;  /* 0x000000a000017945 */ /* 0x000fe60003800000 */
[----:B------:R-:W-:Y:S01]  /*30e0*/  FMUL R83, R82, R97 ;  /* 0x0000006152537220 */ /* 0x000fe20000400000 */
[----:B------:R-:W-:-:S03]  /*30f0*/  @P0 IMAD.MOV.U32 R82, RZ, RZ, R80 ;  /* 0x000000ffff520224 */ /* 0x000fc600078e0050 */
[----:B------:R-:W-:-:S05]  /*3100*/  FFMA R83, R84, R96, R83 ;  /* 0x0000006054537223 */ /* 0x000fca0000000053 */
[----:B------:R-:W-:-:S04]  /*3110*/  F2FP.F16.F32.PACK_AB R83, RZ, R83 ;  /* 0x00000053ff53723e */ /* 0x000fc800000000ff */
[----:B------:R-:W-:Y:S01]  /*3120*/  PRMT R84, R83, 0x7610, R84 ;  /* 0x0000761053547816 */ /* 0x000fe20000000054 */
[----:B------:R-:W-:-:S05]  /*3130*/  @P0 IMAD.MOV.U32 R83, RZ, RZ, R95 ;  /* 0x000000ffff530224 */ /* 0x000fca00078e005f */
[----:B------:R2:W-:Y:S01]  /*3140*/  @P0 STG.E.U16 desc[UR38][R82.64+0x10], R84 ;  /* 0x0000105452000986 */ /* 0x0005e2000c101526 */
[----:B------:R-:W-:Y:S05]  /*3150*/  @!P1 BRA `(.L_x_52) ;  /* 0x0000000000049947 */ /* 0x000fea0003800000 */
[----:B------:R0:W5:Y:S02]  /*3160*/  LDG.E.LTC128B.U16 R132, desc[UR38][R92.64+0x12] ;  /* 0x000012265c847981 */ /* 0x000164000c1e1520 */
.L_x_52:
[----:B------:R-:W-:Y:S05]  /*3170*/  BSYNC B1 ;  /* 0x0000000000017941 */ /* 0x000fea0003800000 */
.L_x_51:
[----:B--2--5:R-:W-:Y:S01]  /*3180*/  HADD2.F32 R82, -RZ, R132.H0_H0 ;  /* 0x20000084ff527230 */ /* 0x024fe20000004100 */
[----:B------:R-:W-:Y:S01]  /*3190*/  ISETP.GT.AND P0, PT, R3, 0x8, P6 ;  /* 0x000000080300780c */ /* 0x000fe20003704270 */
[----:B------:R-:W-:Y:S01]  /*31a0*/  @P1 IMAD.MOV.U32 R83, RZ, RZ, R95 ;  /* 0x000000ffff531224 */ /* 0x000fe200078e005f */
[----:B------:R-:W-:Y:S02]  /*31b0*/  BSSY B1, `(.L_x_53) ;  /* 0x0000009000017945 */ /* 0x000fe40003800000 */
[----:B------:R-:W-:-:S04]  /*31c0*/  FMUL R82, R82, R97 ;  /* 0x0000006152527220 */ /* 0x000fc80000400000 */
[----:B------:R-:W-:-:S05]  /*31d0*/  FFMA R82, R85, R96, R82 ;  /* 0x0000006055527223 */ /* 0x000fca0000000052 */
[----:B------:R-:W-:-:S04]  /*31e0*/  F2FP.F16.F32.PACK_AB R82, RZ, R82 ;  /* 0x00000052ff52723e */ /* 0x000fc800000000ff */
[----:B------:R-:W-:Y:S01]  /*31f0*/  PRMT R84, R82, 0x7610, R84 ;  /* 0x0000761052547816 */ /* 0x000fe20000000054 */
[----:B------:R-:W-:-:S05]  /*3200*/  @P1 IMAD.MOV.U32 R82, RZ, RZ, R80 ;  /* 0x000000ffff521224 */ /* 0x000fca00078e0050 */
[----:B------:R2:W-:Y:S01]  /*3210*/  @P1 STG.E.U16 desc[UR38][R82.64+0x12], R84 ;  /* 0x0000125452001986 */ /* 0x0005e2000c101526 */
[----:B------:R-:W-:Y:S05]  /*3220*/  @!P0 BRA `(.L_x_54) ;  /* 0x0000000000048947 */ /* 0x000fea0003800000 */
[----:B------:R0:W5:Y:S02]  /*3230*/  LDG.E.LTC128B.U16 R132, desc[UR38][R114.64+0x10] ;  /* 0x0000102672847981 */ /* 0x000164000c1e1520 */
.L_x_54:
[----:B------:R-:W-:Y:S05]  /*3240*/  BSYNC B1 ;  /* 0x0000000000017941 */ /* 0x000fea0003800000 */
.L_x_53:
[----:B--2--5:R-:W-:Y:S01]  /*3250*/  HADD2.F32 R82, -RZ, R132.H0_H0 ;  /* 0x20000084ff527230 */ /* 0x024fe20000004100 */
[----:B------:R-:W-:Y:S01]  /*3260*/  BSSY B1, `(.L_x_55) ;  /* 0x0000012000017945 */ /* 0x000fe20003800000 */
[----:B------:R-:W-:-:S04]  /*3270*/  IMAD.WIDE.U32 R124, R14, 0x78, R124 ;  /* 0x000000780e7c7825 */ /* 0x000fc800078e007c */
[----:B------:R-:W-:Y:S01]  /*3280*/  FMUL R83, R82, R97 ;  /* 0x0000006152537220 */ /* 0x000fe20000400000 */
[----:B------:R-:W-:Y:S01]  /*3290*/  @P0 IMAD.MOV.U32 R82, RZ, RZ, R122 ;  /* 0x000000ffff520224 */ /* 0x000fe200078e007a */
[----:B------:R-:W-:Y:S02]  /*32a0*/  IADD3 R84, P1, R110, R124, RZ ;  /* 0x0000007c6e547210 */ /* 0x000fe40007f3e0ff */
[----:B------:R-:W-:Y:S02]  /*32b0*/  FFMA R83, R86, R96, R83 ;  /* 0x0000006056537223 */ /* 0x000fe40000000053 */
[----:B------:R-:W-:-:S03]  /*32c0*/  IADD3.X R85, R111, R15, R125, P1, !PT ;  /* 0x0000000f6f557210 */ /* 0x000fc60000ffe47d */
[----:B------:R-:W-:Y:S01]  /*32d0*/  F2FP.F16.F32.PACK_AB R83, RZ, R83 ;  /* 0x00000053ff53723e */ /* 0x000fe200000000ff */
[----:B------:R-:W-:-:S03]  /*32e0*/  IMAD.WIDE.U32 R84, R8, R14, R84 ;  /* 0x0000000e08547225 */ /* 0x000fc600078e0054 */
[----:B------:R-:W-:Y:S01]  /*32f0*/  PRMT R86, R83, 0x7610, R86 ;  /* 0x0000761053567816 */ /* 0x000fe20000000056 */
[----:B------:R-:W-:Y:S01]  /*3300*/  @P0 IMAD.MOV.U32 R83, RZ, RZ, R123 ;  /* 0x000000ffff530224 */ /* 0x000fe200078e007b */
[----:B------:R-:W-:-:S04]  /*3310*/  IADD3 R84, P1, R6, R84, RZ ;  /* 0x0000005406547210 */ /* 0x000fc80007f3e0ff */
[----:B------:R2:W-:Y:S01]  /*3320*/  @P0 STG.E.U16 desc[UR38][R82.64+0x10], R86 ;  /* 0x0000105652000986 */ /* 0x0005e2000c101526 */
[----:B------:R-:W-:Y:S02]  /*3330*/  ISETP.GT.AND P0, PT, R3, 0x9, P6 ;  /* 0x000000090300780c */ /* 0x000fe40003704270 */
[----:B------:R-:W-:-:S03]  /*3340*/  IADD3.X R85, R7, R119, R85, P1, !PT ;  /* 0x0000007707557210 */ /* 0x000fc60000ffe455 */
[----:B------:R-:W-:-:S08]  /*3350*/  IMAD.WIDE.U32 R84, R19, R20, R84 ;  /* 0x0000001413547225 */ /* 0x000fd000078e0054 */
[----:B--2---:R-:W-:Y:S05]  /*3360*/  @!P0 BRA `(.L_x_56) ;  /* 0x0000000000048947 */ /* 0x004fea0003800000 */
[----:B------:R2:W5:Y:S02]  /*3370*/  LDG.E.LTC128B.U16 R132, desc[UR38][R114.64+0x12] ;  /* 0x0000122672847981 */ /* 0x000564000c1e1520 */
.L_x_56:
[----:B------:R-:W-:Y:S05]  /*3380*/  BSYNC B1 ;  /* 0x0000000000017941 */ /* 0x000fea0003800000 */
.L_x_55:
[----:B-----5:R-:W-:Y:S01]  /*3390*/  HADD2.F32 R86, -RZ, R132.H0_H0 ;  /* 0x20000084ff567230 */ /* 0x020fe20000004100 */
[----:B------:R-:W-:Y:S01]  /*33a0*/  LEA R82, P1, R84, R10, 0x1 ;  /* 0x0000000a54527211 */ /* 0x000fe200078208ff */
[----:B------:R-:W-:Y:S01]  /*33b0*/  IMAD.IADD R9, R21, 0x1, R85 ;  /* 0x0000000115097824 */ /* 0x000fe200078e0255 */
[C---:B------:R-:W-:Y:S01]  /*33c0*/  SHF.L.U64.HI R129, R4.reuse, 0x8, R5 ;  /* 0x0000000804817819 */ /* 0x040fe20000010205 */
[----:B------:R-:W-:Y:S02]  /*33d0*/  IMAD.SHL.U32 R125, R4, 0x100, RZ ;  /* 0x00000100047d7824 */ /* 0x000fe400078e00ff */
[----:B------:R-:W-:Y:S01]  /*33e0*/  FMUL R86, R86, R97 ;  /* 0x0000006156567220 */ /* 0x000fe20000400000 */
[----:B------:R-:W-:Y:S01]  /*33f0*/  IMAD.WIDE.U32 R126, R14, 0x78, R126 ;  /* 0x000000780e7e7825 */ /* 0x000fe200078e007e */
[----:B------:R-:W-:Y:S02]  /*3400*/  LEA.HI.X R83, R84, R11, R9, 0x1, P1 ;  /* 0x0000000b54537211 */ /* 0x000fe400008f0c09 */
[----:B------:R-:W-:Y:S01]  /*3410*/  IADD3 R108, P1, R108, R128, RZ ;  /* 0x000000806c6c7210 */ /* 0x000fe20007f3e0ff */
[----:B------:R-:W-:Y:S01]  /*3420*/  FFMA R86, R87, R96, R86 ;  /* 0x0000006057567223 */ /* 0x000fe20000000056 */
[----:B------:R-:W-:-:S03]  /*3430*/  @P0 IMAD.MOV.U32 R87, RZ, RZ, R123 ;  /* 0x000000ffff570224 */ /* 0x000fc600078e007b */
[----:B------:R-:W-:Y:S01]  /*3440*/  IMAD.X R107, R137, 0x1, R107, P1 ;  /* 0x00000001896b7824 */ /* 0x000fe200008e066b */
[C---:B------:R-:W-:Y:S02]  /*3450*/  LEA R106, P1, R108.reuse, R10, 0x1 ;  /* 0x0000000a6c6a7211 */ /* 0x040fe400078208ff */
[----:B------:R-:W-:Y:S02]  /*3460*/  F2FP.F16.F32.PACK_AB R86, RZ, R86 ;  /* 0x00000056ff56723e */ /* 0x000fe400000000ff */
[----:B------:R-:W-:Y:S02]  /*3470*/  LEA.HI.X R107, R108, R11, R107, 0x1, P1 ;  /* 0x0000000b6c6b7211 */ /* 0x000fe400008f0c6b */
[----:B------:R-:W-:Y:S01]  /*3480*/  PRMT R9, R86, 0x7610, R9 ;  /* 0x0000761056097816 */ /* 0x000fe20000000009 */
[----:B------:R-:W-:Y:S01]  /*3490*/  @P0 IMAD.MOV.U32 R86, RZ, RZ, R122 ;  /* 0x000000ffff560224 */ /* 0x000fe200078e007a */
[----:B------:R-:W-:-:S04]  /*34a0*/  IADD3 R84, P1, R133, R12, RZ ;  /* 0x0000000c85547210 */ /* 0x000fc80007f3e0ff */
[----:B------:R0:W-:Y:S01]  /*34b0*/  @P0 STG.E.U16 desc[UR38][R86.64+0x12], R9 ;  /* 0x0000120956000986 */ /* 0x0001e2000c101526 */
[----:B------:R-:W-:Y:S01]  /*34c0*/  IMAD.X R85, R135, 0x1, R13, P1 ;  /* 0x0000000187557824 */ /* 0x000fe200008e060d */
[----:B------:R-:W-:-:S04]  /*34d0*/  IADD3 R4, P0, P1, R113, R80, R125 ;  /* 0x0000005071047210 */ /* 0x000fc8000791e07d */
[----:B------:R-:W-:Y:S02]  /*34e0*/  IADD3.X R5, R117, R95, R129, P0, P1 ;  /* 0x0000005f75057210 */ /* 0x000fe400007e2481 */
[----:B------:R-:W-:Y:S02]  /*34f0*/  IADD3 R108, P0, R110, R126, RZ ;  /* 0x0000007e6e6c7210 */ /* 0x000fe40007f1e0ff */
[----:B------:R-:W-:Y:S02]  /*3500*/  ISETP.GT.AND P1, PT, R103, 0x100, PT ;  /* 0x000001006700780c */ /* 0x000fe40003f24270 */
[----:B------:R-:W-:Y:S02]  /*3510*/  IADD3.X R109, R111, R15, R127, P0, !PT ;  /* 0x0000000f6f6d7210 */ /* 0x000fe400007fe47f */
[----:B------:R-:W-:-:S13]  /*3520*/  ISETP.GT.AND P0, PT, R3, RZ, P1 ;  /* 0x000000ff0300720c */ /* 0x000fda0000f04270 */
[----:B------:R-:W3:Y:S01]  /*3530*/  @P0 LDG.E.LTC128B.U16 R132, desc[UR38][R106.64] ;  /* 0x000000266a840981 */ /* 0x000ee2000c1e1520 */
[----:B------:R-:W-:Y:S01]  /*3540*/  BSSY B1, `(.L_x_57) ;  /* 0x000000d000017945 */ /* 0x000fe20003800000 */
[----:B---3--:R-:W-:-:S05]  /*3550*/  HADD2.F32 R110, -RZ, R132.H0_H0 ;  /* 0x20000084ff6e7230 */ /* 0x008fca0000004100 */
[----:B0-----:R-:W-:-:S04]  /*3560*/  FMUL R9, R110, R97 ;  /* 0x000000616e097220 */ /* 0x001fc80000400000 */
[----:B------:R-:W-:-:S05]  /*3570*/  FFMA R9, R72, R96, R9 ;  /* 0x0000006048097223 */ /* 0x000fca0000000009 */
[----:B------:R-:W-:-:S04]  /*3580*/  F2FP.F16.F32.PACK_AB R9, RZ, R9 ;  /* 0x00000009ff09723e */ /* 0x000fc800000000ff */
[----:B------:R-:W-:Y:S01]  /*3590*/  PRMT R15, R9, 0x7610, R15 ;  /* 0x00007610090f7816 */ /* 0x000fe2000000000f */
[----:B------:R-:W-:-:S04]  /*35a0*/  IMAD.WIDE.U32 R8, R8, R14, R108 ;  /* 0x0000000e08087225 */ /* 0x000fc800078e006c */
[----:B------:R0:W-:Y:S01]  /*35b0*/  @P0 STG.E.U16 desc[UR38][R84.64], R15 ;  /* 0x0000000f54000986 */ /* 0x0001e2000c101526 */
[----:B------:R-:W-:-:S04]  /*35c0*/  IADD3 R8, P0, R6, R8, RZ ;  /* 0x0000000806087210 */ /* 0x000fc80007f1e0ff */
[----:B------:R-:W-:Y:S02]  /*35d0*/  IADD3.X R9, R7, R119, R9, P0, !PT ;  /* 0x0000007707097210 */ /* 0x000fe400007fe409 */
[----:B------:R-:W-:-:S13]  /*35e0*/  ISETP.GT.AND P0, PT, R3, 0x1, P1 ;  /* 0x000000010300780c */ /* 0x000fda0000f04270 */
[----:B0-----:R-:W-:Y:S05]  /*35f0*/  @!P0 BRA `(.L_x_58) ;  /* 0x0000000000048947 */ /* 0x001fea0003800000 */
[----:B------:R0:W5:Y:S02]  /*3600*/  LDG.E.LTC128B.U16 R132, desc[UR38][R82.64+0x2] ;  /* 0x0000022652847981 */ /* 0x000164000c1e1520 */
.L_x_58:
[----:B------:R-:W-:Y:S05]  /*3610*/  BSYNC B1 ;  /* 0x0000000000017941 */ /* 0x000fea0003800000 */
.L_x_57:
[----:B-----5:R-:W-:Y:S01]  /*3620*/  HADD2.F32 R6, -RZ, R132.H0_H0 ;  /* 0x20000084ff067230 */ /* 0x020fe20000004100 */
[----:B------:R-:W-:Y:S01]  /*3630*/  BSSY B1, `(.L_x_59) ;  /* 0x0000014000017945 */ /* 0x000fe20003800000 */
[----:B------:R-:W-:Y:S02]  /*3640*/  @P0 IMAD.MOV.U32 R14, RZ, RZ, R84 ;  /* 0x000000ffff0e0224 */ /* 0x000fe400078e0054 */
[----:B------:R-:W-:Y:S02]  /*3650*/  @P0 IMAD.MOV.U32 R15, RZ, RZ, R85 ;  /* 0x000000ffff0f0224 */ /* 0x000fe400078e0055 */
[----:B------:R-:W-:Y:S01]  /*3660*/  FMUL R6, R6, R97 ;  /* 0x0000006106067220 */ /* 0x000fe20000400000 */
[----:B------:R-:W-:-:S04]  /*3670*/  IMAD.WIDE.U32 R8, R19, R20, R8 ;  /* 0x0000001413087225 */ /* 0x000fc800078e0008 */
[----:B------:R-:W-:Y:S01]  /*3680*/  FFMA R6, R73, R96, R6 ;  /* 0x0000006049067223 */ /* 0x000fe20000000006 */
[----:B------:R-:W-:-:S04]  /*3690*/  IMAD.IADD R21, R21, 0x1, R9 ;  /* 0x0000000115157824 */ /* 0x000fc800078e0209 */
[----:B------:R-:W-:-:S04]  /*36a0*/  F2FP.F16.F32.PACK_AB R6, RZ, R6 ;  /* 0x00000006ff06723e */ /* 0x000fc800000000ff */
[----:B------:R-:W-:-:S05]  /*36b0*/  PRMT R7, R6, 0x7610, R7 ;  /* 0x0000761006077816 */ /* 0x000fca0000000007 */
[----:B------:R3:W-:Y:S01]  /*36c0*/  @P0 STG.E.U16 desc[UR38][R14.64+0x2], R7 ;  /* 0x000002070e000986 */ /* 0x0007e2000c101526 */
[----:B------:R-:W-:-:S04]  /*36d0*/  LEA R6, P0, R112, R10, 0x1 ;  /* 0x0000000a70067211 */ /* 0x000fc800078008ff */
[----:B---3--:R-:W-:Y:S02]  /*36e0*/  LEA.HI.X R7, R112, R11, R116, 0x1, P0 ;  /* 0x0000000b70077211 */ /* 0x008fe400000f0c74 */
[----:B------:R-:W-:-:S04]  /*36f0*/  LEA R10, P0, R8, R10, 0x1 ;  /* 0x0000000a080a7211 */ /* 0x000fc800078008ff */
[----:B------:R-:W-:Y:S02]  /*3700*/  LEA.HI.X R11, R8, R11, R21, 0x1, P0 ;  /* 0x0000000b080b7211 */ /* 0x000fe400000f0c15 */
[----:B------:R-:W-:-:S05]  /*3710*/  IADD3 R8, P0, R84, R113, RZ ;  /* 0x0000007154087210 */ /* 0x000fca0007f1e0ff */
[----:B------:R-:W-:Y:S01]  /*3720*/  IMAD.X R9, R85, 0x1, R117, P0 ;  /* 0x0000000155097824 */ /* 0x000fe200000e0675 */
[----:B------:R-:W-:-:S04]  /*3730*/  ISETP.GT.AND P0, PT, R103, 0x108, PT ;  /* 0x000001086700780c */ /* 0x000fc80003f04270 */
[----:B------:R-:W-:-:S13]  /*3740*/  ISETP.GT.AND P5, PT, R3, RZ, P0 ;  /* 0x000000ff0300720c */ /* 0x000fda00007a4270 */
[----:B------:R-:W-:Y:S05]  /*3750*/  @!P5 BRA `(.L_x_60) ;  /* 0x000000000004d947 */ /* 0x000fea0003800000 */
[----:B------:R3:W5:Y:S02]  /*3760*/  LDG.E.LTC128B.U16 R132, desc[UR38][R6.64] ;  /* 0x0000002606847981 */ /* 0x000764000c1e1520 */
.L_x_60:
[----:B------:R-:W-:Y:S05]  /*3770*/  BSYNC B1 ;  /* 0x0000000000017941 */ /* 0x000fea0003800000 */
.L_x_59:
[----:B---3-5:R-:W-:Y:S01]  /*3780*/  HADD2.F32 R6, -RZ, R132.H0_H0 ;  /* 0x20000084ff067230 */ /* 0x028fe20000004100 */
[----:B------:R-:W-:Y:S04]  /*3790*/  BSSY B1, `(.L_x_61) ;  /* 0x0000008000017945 */ /* 0x000fe80003800000 */
[----:B------:R-:W-:-:S04]  /*37a0*/  FMUL R7, R6, R97 ;  /* 0x0000006106077220 */ /* 0x000fc80000400000 */
[----:B------:R-:W-:-:S05]  /*37b0*/  FFMA R7, R74, R96, R7 ;  /* 0x000000604a077223 */ /* 0x000fca0000000007 */
[----:B------:R-:W-:-:S05]  /*37c0*/  F2FP.F16.F32.PACK_AB R7, RZ, R7 ;  /* 0x00000007ff07723e */ /* 0x000fca00000000ff */
[----:B------:R3:W-:Y:S01]  /*37d0*/  @P5 STG.E.U16 desc[UR38][R8.64], R7 ;  /* 0x0000000708005986 */ /* 0x0007e2000c101526 */
[----:B------:R-:W-:-:S13]  /*37e0*/  ISETP.GT.AND P5, PT, R3, 0x1, P0 ;  /* 0x000000010300780c */ /* 0x000fda00007a4270 */
[----:B---3--:R-:W-:Y:S05]  /*37f0*/  @!P5 BRA `(.L_x_62) ;  /* 0x000000000004d947 */ /* 0x008fea0003800000 */
[----:B------:R3:W5:Y:S02]  /*3800*/  LDG.E.LTC128B.U16 R132, desc[UR38][R10.64+0x2] ;  /* 0x000002260a847981 */ /* 0x000764000c1e1520 */
.L_x_62:
[----:B------:R-:W-:Y:S05]  /*3810*/  BSYNC B1 ;  /* 0x0000000000017941 */ /* 0x000fea0003800000 */
.L_x_61:
[----:B-----5:R-:W-:Y:S01]  /*3820*/  HADD2.F32 R6, -RZ, R132.H0_H0 ;  /* 0x20000084ff067230 */ /* 0x020fe20000004100 */
[----:B------:R-:W-:Y:S04]  /*3830*/  BSSY B1, `(.L_x_63) ;  /* 0x0000008000017945 */ /* 0x000fe80003800000 */
[----:B------:R-:W-:-:S04]  /*3840*/  FMUL R6, R6, R97 ;  /* 0x0000006106067220 */ /* 0x000fc80000400000 */
[----:B------:R-:W-:-:S05]  /*3850*/  FFMA R6, R75, R96, R6 ;  /* 0x000000604b067223 */ /* 0x000fca0000000006 */
[----:B------:R-:W-:-:S05]  /*3860*/  F2FP.F16.F32.PACK_AB R6, RZ, R6 ;  /* 0x00000006ff06723e */ /* 0x000fca00000000ff */
[----:B------:R0:W-:Y:S01]  /*3870*/  @P5 STG.E.U16 desc[UR38][R8.64+0x2], R6 ;  /* 0x0000020608005986 */ /* 0x0001e2000c101526 */
[----:B------:R-:W-:-:S13]  /*3880*/  ISETP.GT.AND P5, PT, R3, 0x8, P1 ;  /* 0x000000080300780c */ /* 0x000fda0000fa4270 */
[----:B0-----:R-:W-:Y:S05]  /*3890*/  @!P5 BRA `(.L_x_64) ;  /* 0x000000000004d947 */ /* 0x001fea0003800000 */
[----:B------:R0:W5:Y:S02]  /*38a0*/  LDG.E.LTC128B.U16 R132, desc[UR38][R82.64+0x10] ;  /* 0x0000102652847981 */ /* 0x000164000c1e1520 */
.L_x_64:
[----:B------:R-:W-:Y:S05]  /*38b0*/  BSYNC B1 ;  /* 0x0000000000017941 */ /* 0x000fea0003800000 */
.L_x_63:
[----:B-----5:R-:W-:Y:S01]  /*38c0*/  HADD2.F32 R6, -RZ, R132.H0_H0 ;  /* 0x20000084ff067230 */ /* 0x020fe20000004100 */
[----:B------:R-:W-:Y:S04]  /*38d0*/  BSSY B1, `(.L_x_65) ;  /* 0x000000b000017945 */ /* 0x000fe80003800000 */
[----:B------:R-:W-:Y:S01]  /*38e0*/  FMUL R7, R6, R97 ;  /* 0x0000006106077220 */ /* 0x000fe20000400000 */
[----:B------:R-:W-:-:S03]  /*38f0*/  @P5 IMAD.MOV.U32 R6, RZ, RZ, R84 ;  /* 0x000000ffff065224 */ /* 0x000fc600078e0054 */
[----:B------:R-:W-:-:S05]  /*3900*/  FFMA R7, R76, R96, R7 ;  /* 0x000000604c077223 */ /* 0x000fca0000000007 */
[----:B------:R-:W-:-:S04]  /*3910*/  F2FP.F16.F32.PACK_AB R7, RZ, R7 ;  /* 0x00000007ff07723e */ /* 0x000fc800000000ff */
[----:B------:R-:W-:Y:S01]  /*3920*/  PRMT R8, R7, 0x7610, R8 ;  /* 0x0000761007087816 */ /* 0x000fe20000000008 */
[----:B------:R-:W-:-:S05]  /*3930*/  @P5 IMAD.MOV.U32 R7, RZ, RZ, R85 ;  /* 0x000000ffff075224 */ /* 0x000fca00078e0055 */
[----:B------:R0:W-:Y:S01]  /*3940*/  @P5 STG.E.U16 desc[UR38][R6.64+0x10], R8 ;  /* 0x0000100806005986 */ /* 0x0001e2000c101526 */
[----:B------:R-:W-:-:S13]  /*3950*/  ISETP.GT.AND P5, PT, R3, 0x9, P1 ;  /* 0x000000090300780c */ /* 0x000fda0000fa4270 */
[----:B0-----:R-:W-:Y:S05]  /*3960*/  @!P5 BRA `(.L_x_66) ;  /* 0x000000000004d947 */ /* 0x001fea0003800000 */
[----:B------:R0:W5:Y:S02]  /*3970*/  LDG.E.LTC128B.U16 R132, desc[UR38][R82.64+0x12] ;  /* 0x0000122652847981 */ /* 0x000164000c1e1520 */
.L_x_66:
[----:B------:R-:W-:Y:S05]  /*3980*/  BSYNC B1 ;  /* 0x0000000000017941 */ /* 0x000fea0003800000 */
.L_x_65:
[----:B-----5:R-:W-:Y:S01]  /*3990*/  HADD2.F32 R6, -RZ, R132.H0_H0 ;  /* 0x20000084ff067230 */ /* 0x020fe20000004100 */
[----:B------:R-:W-:Y:S01]  /*39a0*/  BSSY B1, `(.L_x_67) ;  /* 0x000000d000017945 */ /* 0x000fe20003800000 */
[----:B------:R-:W-:-:S03]  /*39b0*/  @P5 IMAD.MOV.U32 R7, RZ, RZ, R85 ;  /* 0x000000ffff075224 */ /* 0x000fc600078e0055 */
[----:B------:R-:W-:-:S04]  /*39c0*/  FMUL R6, R6, R97 ;  /* 0x0000006106067220 */ /* 0x000fc80000400000 */
[----:B------:R-:W-:-:S05]  /*39d0*/  FFMA R6, R77, R96, R6 ;  /* 0x000000604d067223 */ /* 0x000fca0000000006 */
[----:B------:R-:W-:-:S04]  /*39e0*/  F2FP.F16.F32.PACK_AB R6, RZ, R6 ;  /* 0x00000006ff06723e */ /* 0x000fc800000000ff */
[----:B------:R-:W-:Y:S01]  /*39f0*/  PRMT R8, R6, 0x7610, R8 ;  /* 0x0000761006087816 */ /* 0x000fe20000000008 */
[----:B------:R-:W-:-:S05]  /*3a00*/  @P5 IMAD.MOV.U32 R6, RZ, RZ, R84 ;  /* 0x000000ffff065224 */ /* 0x000fca00078e0054 */
[----:B------:R0:W-:Y:S01]  /*3a10*/  @P5 STG.E.U16 desc[UR38][R6.64+0x12], R8 ;  /* 0x0000120806005986 */ /* 0x0001e2000c101526 */
[----:B------:R-:W-:-:S05]  /*3a20*/  IADD3 R14, P5, R84, R113, RZ ;  /* 0x00000071540e7210 */ /* 0x000fca0007fbe0ff */
[----:B------:R-:W-:Y:S01]  /*3a30*/  IMAD.X R15, R85, 0x1, R117, P5 ;  /* 0x00000001550f7824 */ /* 0x000fe200028e0675 */
[----:B------:R-:W-:-:S13]  /*3a40*/  ISETP.GT.AND P5, PT, R3, 0x8, P0 ;  /* 0x000000080300780c */ /* 0x000fda00007a4270 */
[----:B0-----:R-:W-:Y:S05]  /*3a50*/  @!P5 BRA `(.L_x_68) ;  /* 0x000000000004d947 */ /* 0x001fea0003800000 */
[----:B------:R0:W5:Y:S02]  /*3a60*/  LDG.E.LTC128B.U16 R132, desc[UR38][R10.64+0x10] ;  /* 0x000010260a847981 */ /* 0x000164000c1e1520 */
.L_x_68:
[----:B------:R-:W-:Y:S05]  /*3a70*/  BSYNC B1 ;  /* 0x0000000000017941 */ /* 0x000fea0003800000 */
.L_x_67:
[----:B-----5:R-:W-:Y:S01]  /*3a80*/  HADD2.F32 R6, -RZ, R132.H0_H0 ;  /* 0x20000084ff067230 */ /* 0x020fe20000004100 */
[----:B------:R-:W-:Y:S04]  /*3a90*/  BSSY B1, `(.L_x_69) ;  /* 0x000000c000017945 */ /* 0x000fe80003800000 */
[----:B------:R-:W-:-:S04]  /*3aa0*/  FMUL R7, R6, R97 ;  /* 0x0000006106077220 */ /* 0x000fc80000400000 */
[----:B------:R-:W-:-:S05]  /*3ab0*/  FFMA R7, R78, R96, R7 ;  /* 0x000000604e077223 */ /* 0x000fca0000000007 */
[----:B------:R-:W-:-:S05]  /*3ac0*/  F2FP.F16.F32.PACK_AB R7, RZ, R7 ;  /* 0x00000007ff07723e */ /* 0x000fca00000000ff */
[----:B------:R1:W-:Y:S01]  /*3ad0*/  @P5 STG.E.U16 desc[UR38][R14.64+0x10], R7 ;  /* 0x000010070e005986 */ /* 0x0003e2000c101526 */
[----:B------:R-:W-:-:S05]  /*3ae0*/  IADD3 R6, P5, R125, R80, RZ ;  /* 0x000000507d067210 */ /* 0x000fca0007fbe0ff */
[----:B-1----:R-:W-:Y:S01]  /*3af0*/  IMAD.X R7, R95, 0x1, R129, P5 ;  /* 0x000000015f077824 */ /* 0x002fe200028e0681 */
[----:B------:R-:W-:-:S05]  /*3b00*/  IADD3 R8, P5, R113, R6, RZ ;  /* 0x0000000671087210 */ /* 0x000fca0007fbe0ff */
[----:B------:R-:W-:Y:S01]  /*3b10*/  IMAD.X R9, R117, 0x1, R7, P5 ;  /* 0x0000000175097824 */ /* 0x000fe200028e0607 */
[----:B------:R-:W-:-:S13]  /*3b20*/  ISETP.GT.AND P5, PT, R3, 0x9, P0 ;  /* 0x000000090300780c */ /* 0x000fda00007a4270 */
[----:B------:R-:W-:Y:S05]  /*3b30*/  @!P5 BRA `(.L_x_70) ;  /* 0x000000000004d947 */ /* 0x000fea0003800000 */
[----:B------:R1:W5:Y:S02]  /*3b40*/  LDG.E.LTC128B.U16 R132, desc[UR38][R10.64+0x12] ;  /* 0x000012260a847981 */ /* 0x000364000c1e1520 */
.L_x_70:
[----:B------:R-:W-:Y:S05]  /*3b50*/  BSYNC B1 ;  /* 0x0000000000017941 */ /* 0x000fea0003800000 */
.L_x_69:
        /* <DEDUP_REMOVED lines=9> */
.L_x_72:
[----:B------:R-:W-:Y:S05]  /*3bf0*/  BSYNC B1 ;  /* 0x0000000000017941 */ /* 0x000fea0003800000 */
.L_x_71:
        /* <DEDUP_REMOVED lines=9> */
.L_x_74:
[----:B------:R-:W-:Y:S05]  /*3c90*/  BSYNC B1 ;  /* 0x0000000000017941 */ /* 0x000fea0003800000 */
.L_x_73:
        /* <DEDUP_REMOVED lines=9> */
.L_x_76:
[----:B------:R-:W-:Y:S05]  /*3d30*/  BSYNC B1 ;  /* 0x0000000000017941 */ /* 0x000fea0003800000 */
.L_x_75:
        /* <DEDUP_REMOVED lines=9> */
.L_x_78:
[----:B------:R-:W-:Y:S05]  /*3dd0*/  BSYNC B1 ;  /* 0x0000000000017941 */ /* 0x000fea0003800000 */
.L_x_77:
        /* <DEDUP_REMOVED lines=9> */
.L_x_80:
[----:B------:R-:W-:Y:S05]  /*3e70*/  BSYNC B1 ;  /* 0x0000000000017941 */ /* 0x000fea0003800000 */
.L_x_79:
        /* <DEDUP_REMOVED lines=9> */
.L_x_82:
[----:B------:R-:W-:Y:S05]  /*3f10*/  BSYNC B1 ;  /* 0x0000000000017941 */ /* 0x000fea0003800000 */
.L_x_81:
        /* <DEDUP_REMOVED lines=9> */
.L_x_84:
[----:B------:R-:W-:Y:S05]  /*3fb0*/  BSYNC B1 ;  /* 0x0000000000017941 */ /* 0x000fea0003800000 */
.L_x_83:
        /* <DEDUP_REMOVED lines=9> */
.L_x_86:
[----:B------:R-:W-:Y:S05]  /*4050*/  BSYNC B1 ;  /* 0x0000000000017941 */ /* 0x000fea0003800000 */
.L_x_85:
        /* <DEDUP_REMOVED lines=9> */
.L_x_88:
[----:B------:R-:W-:Y:S05]  /*40f0*/  BSYNC B1 ;  /* 0x0000000000017941 */ /* 0x000fea0003800000 */
.L_x_87:
        /* <DEDUP_REMOVED lines=12> */
.L_x_90:
[----:B------:R-:W-:Y:S05]  /*41c0*/  BSYNC B1 ;  /* 0x0000000000017941 */ /* 0x000fea0003800000 */
.L_x_89:
        /* <DEDUP_REMOVED lines=12> */
.L_x_92:
[----:B------:R-:W-:Y:S05]  /*4290*/  BSYNC B1 ;  /* 0x0000000000017941 */ /* 0x000fea0003800000 */
.L_x_91:
        /* <DEDUP_REMOVED lines=12> */
.L_x_94:
[----:B------:R-:W-:Y:S05]  /*4360*/  BSYNC B1 ;  /* 0x0000000000017941 */ /* 0x000fea0003800000 */
.L_x_93:
        /* <DEDUP_REMOVED lines=12> */
.L_x_96:
[----:B------:R-:W-:Y:S05]  /*4430*/  BSYNC B1 ;  /* 0x0000000000017941 */ /* 0x000fea0003800000 */
.L_x_95:
        /* <DEDUP_REMOVED lines=12> */
.L_x_98:
[----:B------:R-:W-:Y:S05]  /*4500*/  BSYNC B1 ;  /* 0x0000000000017941 */ /* 0x000fea0003800000 */
.L_x_97:
        /* <DEDUP_REMOVED lines=12> */
.L_x_100:
[----:B------:R-:W-:Y:S05]  /*45d0*/  BSYNC B1 ;  /* 0x0000000000017941 */ /* 0x000fea0003800000 */
.L_x_99:
        /* <DEDUP_REMOVED lines=12> */
.L_x_102:
[----:B------:R-:W-:Y:S05]  /*46a0*/  BSYNC B1 ;  /* 0x0000000000017941 */ /* 0x000fea0003800000 */
.L_x_101:
[----:B-----5:R-:W-:Y:S02]  /*46b0*/  HADD2.F32 R14, -RZ, R132.H0_H0 ;  /* 0x20000084ff0e7230 */ /* 0x020fe40000004100 */
        /* <DEDUP_REMOVED lines=8> */
[----:B------:R-:W2:Y:S01]  /*4740*/  @P5 LDG.E.LTC128B.U16 R132, desc[UR38][R82.64+0x20] ;  /* 0x0000202652845981 */ /* 0x000ea2000c1e1520 */
[----:B------:R-:W-:Y:S01]  /*4750*/  BSSY B1, `(.L_x_103) ;  /* 0x0000009000017945 */ /* 0x000fe20003800000 */
[----:B--2---:R-:W-:-:S05]  /*4760*/  HADD2.F32 R20, -RZ, R132.H0_H0 ;  /* 0x20000084ff147230 */ /* 0x004fca0000004100 */
[----:B------:R-:W-:-:S04]  /*4770*/  FMUL R19, R20, R97 ;  /* 0x0000006114137220 */ /* 0x000fc80000400000 */
[----:B------:R-:W-:-:S05]  /*4780*/  FFMA R19, R48, R96, R19 ;  /* 0x0000006030137223 */ /* 0x000fca0000000013 */
[----:B------:R-:W-:-:S05]  /*4790*/  F2FP.F16.F32.PACK_AB R19, RZ, R19 ;  /* 0x00000013ff13723e */ /* 0x000fca00000000ff */
[----:B------:R0:W-:Y:S01]  /*47a0*/  @P5 STG.E.U16 desc[UR38][R6.64+0x20], R19 ;  /* 0x0000201306005986 */ /* 0x0001e2000c101526 */
[----:B------:R-:W-:-:S13]  /*47b0*/  ISETP.GT.AND P5, PT, R3, 0x11, P1 ;  /* 0x000000110300780c */ /* 0x000fda0000fa4270 */
[----:B0-----:R-:W-:Y:S05]  /*47c0*/  @!P5 BRA `(.L_x_104) ;  /* 0x000000000004d947 */ /* 0x001fea0003800000 */
[----:B------:R0:W5:Y:S02]  /*47d0*/  LDG.E.LTC128B.U16 R132, desc[UR38][R82.64+0x22] ;  /* 0x0000222652847981 */ /* 0x000164000c1e1520 */
.L_x_104:
[----:B------:R-:W-:Y:S05]  /*47e0*/  BSYNC B1 ;  /* 0x0000000000017941 */ /* 0x000fea0003800000 */
.L_x_103:
[----:B-----5:R-:W-:Y:S01]  /*47f0*/  HADD2.F32 R14, -RZ, R132.H0_H0 ;  /* 0x20000084ff0e7230 */ /* 0x020fe20000004100 */
[----:B------:R-:W-:Y:S04]  /*4800*/  BSSY B1, `(.L_x_105) ;  /* 0x0000008000017945 */ /* 0x000fe80003800000 */
[----:B------:R-:W-:-:S04]  /*4810*/  FMUL R14, R14, R97 ;  /* 0x000000610e0e7220 */ /* 0x000fc80000400000 */
[----:B------:R-:W-:-:S05]  /*4820*/  FFMA R14, R49, R96, R14 ;  /* 0x00000060310e7223 */ /* 0x000fca000000000e */
[----:B------:R-:W-:-:S05]  /*4830*/  F2FP.F16.F32.PACK_AB R14, RZ, R14 ;  /* 0x0000000eff0e723e */ /* 0x000fca00000000ff */
[----:B------:R2:W-:Y:S01]  /*4840*/  @P5 STG.E.U16 desc[UR38][R6.64+0x22], R14 ;  /* 0x0000220e06005986 */ /* 0x0005e2000c101526 */
[----:B------:R-:W-:-:S13]  /*4850*/  ISETP.GT.AND P5, PT, R3, 0x10, P0 ;  /* 0x000000100300780c */ /* 0x000fda00007a4270 */
[----:B--2---:R-:W-:Y:S05]  /*4860*/  @!P5 BRA `(.L_x_106) ;  /* 0x000000000004d947 */ /* 0x004fea0003800000 */
[----:B------:R2:W5:Y:S02]  /*4870*/  LDG.E.LTC128B.U16 R132, desc[UR38][R10.64+0x20] ;  /* 0x000020260a847981 */ /* 0x000564000c1e1520 */
.L_x_106:
[----:B------:R-:W-:Y:S05]  /*4880*/  BSYNC B1 ;  /* 0x0000000000017941 */ /* 0x000fea0003800000 */
.L_x_105:
        /* <DEDUP_REMOVED lines=9> */
.L_x_108:
[----:B------:R-:W-:Y:S05]  /*4920*/  BSYNC B1 ;  /* 0x0000000000017941 */ /* 0x000fea0003800000 */
.L_x_107:
        /* <DEDUP_REMOVED lines=9> */
.L_x_110:
[----:B------:R-:W-:Y:S05]  /*49c0*/  BSYNC B1 ;  /* 0x0000000000017941 */ /* 0x000fea0003800000 */
.L_x_109:
        /* <DEDUP_REMOVED lines=9> */
.L_x_112:
[----:B------:R-:W-:Y:S05]  /*4a60*/  BSYNC B1 ;  /* 0x0000000000017941 */ /* 0x000fea0003800000 */
.L_x_111:
        /* <DEDUP_REMOVED lines=9> */
.L_x_114:
[----:B------:R-:W-:Y:S05]  /*4b00*/  BSYNC B1 ;  /* 0x0000000000017941 */ /* 0x000fea0003800000 */
.L_x_113:
        /* <DEDUP_REMOVED lines=9> */
.L_x_116:
[----:B------:R-:W-:Y:S05]  /*4ba0*/  BSYNC B1 ;  /* 0x0000000000017941 */ /* 0x000fea0003800000 */
.L_x_115:
        /* <DEDUP_REMOVED lines=9> */
.L_x_118:
[----:B------:R-:W-:Y:S05]  /*4c40*/  BSYNC B1 ;  /* 0x0000000000017941 */ /* 0x000fea0003800000 */
.L_x_117:
        /* <DEDUP_REMOVED lines=9> */
.L_x_120:
[----:B------:R-:W-:Y:S05]  /*4ce0*/  BSYNC B1 ;  /* 0x0000000000017941 */ /* 0x000fea0003800000 */
.L_x_119:
        /* <DEDUP_REMOVED lines=9> */
.L_x_122:
[----:B------:R-:W-:Y:S05]  /*4d80*/  BSYNC B1 ;  /* 0x0000000000017941 */ /* 0x000fea0003800000 */
.L_x_121:
        /* <DEDUP_REMOVED lines=9> */
.L_x_124:
[----:B------:R-:W-:Y:S05]  /*4e20*/  BSYNC B1 ;  /* 0x0000000000017941 */ /* 0x000fea0003800000 */
.L_x_123:
        /* <DEDUP_REMOVED lines=9> */
.L_x_126:
[----:B------:R-:W-:Y:S05]  /*4ec0*/  BSYNC B1 ;  /* 0x0000000000017941 */ /* 0x000fea0003800000 */
.L_x_125:
        /* <DEDUP_REMOVED lines=9> */
.L_x_128:
[----:B------:R-:W-:Y:S05]  /*4f60*/  BSYNC B1 ;  /* 0x0000000000017941 */ /* 0x000fea0003800000 */
.L_x_127:
        /* <DEDUP_REMOVED lines=9> */
.L_x_130:
[----:B------:R-:W-:Y:S05]  /*5000*/  BSYNC B1 ;  /* 0x0000000000017941 */ /* 0x000fea0003800000 */
.L_x_129:
        /* <DEDUP_REMOVED lines=9> */
.L_x_132:
[----:B------:R-:W-:Y:S05]  /*50a0*/  BSYNC B1 ;  /* 0x0000000000017941 */ /* 0x000fea0003800000 */
.L_x_131:
        /* <DEDUP_REMOVED lines=9> */
.L_x_134:
[----:B------:R-:W-:Y:S05]  /*5140*/  BSYNC B1 ;  /* 0x0000000000017941 */ /* 0x000fea0003800000 */
.L_x_133:
[----:B0----5:R-:W-:Y:S01]  /*5150*/  HADD2.F32 R8, -RZ, R132.H0_H0 ;  /* 0x20000084ff087230 */ /* 0x021fe20000004100 */
        /* <DEDUP_REMOVED lines=11> */
.L_x_136:
[----:B------:R-:W-:Y:S05]  /*5210*/  BSYNC B1 ;  /* 0x0000000000017941 */ /* 0x000fea0003800000 */
.L_x_135:
[----:B0----5:R-:W-:Y:S01]  /*5220*/  HADD2.F32 R8, -RZ, R132.H0_H0 ;  /* 0x20000084ff087230 */ /* 0x021fe20000004100 */
        /* <DEDUP_REMOVED lines=11> */
.L_x_138:
[----:B------:R-:W-:Y:S05]  /*52e0*/  BSYNC B1 ;  /* 0x0000000000017941 */ /* 0x000fea0003800000 */
.L_x_137:
        /* <DEDUP_REMOVED lines=12> */
.L_x_140:
[----:B------:R-:W-:Y:S05]  /*53b0*/  BSYNC B1 ;  /* 0x0000000000017941 */ /* 0x000fea0003800000 */
.L_x_139:
        /* <DEDUP_REMOVED lines=12> */
.L_x_142:
[----:B------:R-:W-:Y:S05]  /*5480*/  BSYNC B1 ;  /* 0x0000000000017941 */ /* 0x000fea0003800000 */
.L_x_141:
        /* <DEDUP_REMOVED lines=12> */
.L_x_144:
[----:B------:R-:W-:Y:S05]  /*5550*/  BSYNC B1 ;  /* 0x0000000000017941 */ /* 0x000fea0003800000 */
.L_x_143:
[----:B0----5:R-:W-:Y:S01]  /*5560*/  HADD2.F32 R8, -RZ, R132.H0_H0 ;  /* 0x20000084ff087230 */ /* 0x021fe20000004100 */
[----:B------:R-:W-:Y:S01]  /*5570*/  ISETP.GT.AND P3, PT, R3, 0x28, P6 ;  /* 0x000000280300780c */ /* 0x000fe20003764270 */
[----:B------:R-:W-:Y:S01]  /*5580*/  @P2 IMAD.MOV.U32 R81, RZ, RZ, R95 ;  /* 0x000000ffff512224 */ /* 0x000fe200078e005f */
[----:B------:R-:W-:Y:S02]  /*5590*/  BSSY B1, `(.L_x_145) ;  /* 0x0000007000017945 */ /* 0x000fe40003800000 */
[----:B------:R-:W-:-:S04]  /*55a0*/  FMUL R8, R8, R97 ;  /* 0x0000006108087220 */ /* 0x000fc80000400000 */
[----:B------:R-:W-:-:S05]  /*55b0*/  FFMA R8, R37, R96, R8 ;  /* 0x0000006025087223 */ /* 0x000fca0000000008 */
[----:B------:R-:W-:-:S05]  /*55c0*/  F2FP.F16.F32.PACK_AB R8, RZ, R8 ;  /* 0x00000008ff08723e */ /* 0x000fca00000000ff */
[----:B------:R0:W-:Y:S01]  /*55d0*/  @P2 STG.E.U16 desc[UR38][R80.64+0x52], R8 ;  /* 0x0000520850002986 */ /* 0x0001e2000c101526 */
[----:B------:R-:W-:Y:S05]  /*55e0*/  @!P3 BRA `(.L_x_146) ;  /* 0x000000000004b947 */ /* 0x000fea0003800000 */
[----:B------:R0:W5:Y:S02]  /*55f0*/  LDG.E.LTC128B.U16 R132, desc[UR38][R114.64+0x50] ;  /* 0x0000502672847981 */ /* 0x000164000c1e1520 */
.L_x_146:
[----:B------:R-:W-:Y:S05]  /*5600*/  BSYNC B1 ;  /* 0x0000000000017941 */ /* 0x000fea0003800000 */
.L_x_145:
        /* <DEDUP_REMOVED lines=12> */
.L_x_148:
[----:B------:R-:W-:Y:S05]  /*56d0*/  BSYNC B1 ;  /* 0x0000000000017941 */ /* 0x000fea0003800000 */
.L_x_147:
        /* <DEDUP_REMOVED lines=9> */
.L_x_150:
[----:B------:R-:W-:Y:S05]  /*5770*/  BSYNC B1 ;  /* 0x0000000000017941 */ /* 0x000fea0003800000 */
.L_x_149:
        /* <DEDUP_REMOVED lines=9> */
.L_x_152:
[----:B------:R-:W-:Y:S05]  /*5810*/  BSYNC B1 ;  /* 0x0000000000017941 */ /* 0x000fea0003800000 */
.L_x_151:
        /* <DEDUP_REMOVED lines=9> */
.L_x_154:
[----:B------:R-:W-:Y:S05]  /*58b0*/  BSYNC B1 ;  /* 0x0000000000017941 */ /* 0x000fea0003800000 */
.L_x_153:
        /* <DEDUP_REMOVED lines=9> */
.L_x_156:
[----:B------:R-:W-:Y:S05]  /*5950*/  BSYNC B1 ;  /* 0x0000000000017941 */ /* 0x000fea0003800000 */
.L_x_155:
        /* <DEDUP_REMOVED lines=9> */
.L_x_158:
[----:B------:R-:W-:Y:S05]  /*59f0*/  BSYNC B1 ;  /* 0x0000000000017941 */ /* 0x000fea0003800000 */
.L_x_157:
        /* <DEDUP_REMOVED lines=9> */
.L_x_160:
[----:B------:R-:W-:Y:S05]  /*5a90*/  BSYNC B1 ;  /* 0x0000000000017941 */ /* 0x000fea0003800000 */
.L_x_159:
        /* <DEDUP_REMOVED lines=9> */
.L_x_162:
[----:B------:R-:W-:Y:S05]  /*5b30*/  BSYNC B1 ;  /* 0x0000000000017941 */ /* 0x000fea0003800000 */
.L_x_161:
        /* <DEDUP_REMOVED lines=9> */
.L_x_164:
[----:B------:R-:W-:Y:S05]  /*5bd0*/  BSYNC B1 ;  /* 0x0000000000017941 */ /* 0x000fea0003800000 */
.L_x_163:
[----:B------:R-:W-:Y:S05]  /*5be0*/  @!P0 BRA `(.L_x_165) ;  /* 0x00000014006c8947 */ /* 0x000fea0003800000 */
[----:B-----5:R-:W-:-:S05]  /*5bf0*/  HADD2.F32 R132, -RZ, R132.H0_H0 ;  /* 0x20000084ff847230 */ /* 0x020fca0000004100 */
[----:B------:R-:W-:-:S04]  /*5c00*/  FMUL R132, R132, R97 ;  /* 0x0000006184847220 */ /* 0x000fc80000400000 */
[----:B------:R-:W-:-:S05]  /*5c10*/  FFMA R132, R31, R96, R132 ;  /* 0x000000601f847223 */ /* 0x000fca0000000084 */
[----:B------:R-:W-:-:S05]  /*5c20*/  F2FP.F16.F32.PACK_AB R132, RZ, R132 ;  /* 0x00000084ff84723e */ /* 0x000fca00000000ff */
[----:B------:R0:W-:Y:S01]  /*5c30*/  STG.E.U16 desc[UR38][R4.64+0x52], R132 ;  /* 0x0000528404007986 */ /* 0x0001e2000c101526 */
[----:B------:R-:W-:Y:S05]  /*5c40*/  BRA `(.L_x_165) ;  /* 0x0000001400547947 */ /* 0x000fea0003800000 */
.L_x_30:
[----:B------:R-:W-:Y:S01]  /*5c50*/  ULDC.64 UR4, c[0x0][0x5c0] ;  /* 0x0001700000047ab9 */ /* 0x000fe20000000a00 */
[----:B------:R-:W-:Y:S01]  /*5c60*/  ISETP.GT.AND P2, PT, R3, 0x1, P4 ;  /* 0x000000010300780c */ /* 0x000fe20002744270 */
[-C--:B------:R-:W-:Y:S01]  /*5c70*/  FMUL R89, R89, R96.reuse ;  /* 0x0000006059597220 */ /* 0x080fe20000400000 */
[----:B------:R-:W-:Y:S01]  /*5c80*/  LEA R6, P1, R112, UR4, 0x1 ;  /* 0x0000000470067c11 */ /* 0x000fe2000f8208ff */
[----:B------:R-:W-:Y:S01]  /*5c90*/  IMAD.SHL.U32 R21, R4, 0x10, RZ ;  /* 0x0000001004157824 */ /* 0x000fe200078e00ff */
[----:B------:R-:W-:Y:S01]  /*5ca0*/  ISETP.GT.AND P5, PT, R103, 0x8, PT ;  /* 0x000000086700780c */ /* 0x000fe20003fa4270 */
[-C--:B------:R-:W-:Y:S01]  /*5cb0*/  FMUL R88, R88, R96.reuse ;  /* 0x0000006058587220 */ /* 0x080fe20000400000 */
[----:B------:R-:W-:Y:S01]  /*5cc0*/  LEA.HI.X R7, R112, UR5, R115, 0x1, P1 ;  /* 0x0000000570077c11 */ /* 0x000fe200088f0c73 */
[-C--:B------:R-:W-:Y:S01]  /*5cd0*/  FMUL R90, R90, R96.reuse ;  /* 0x000000605a5a7220 */ /* 0x080fe20000400000 */
[----:B------:R-:W-:Y:S01]  /*5ce0*/  ISETP.GT.AND P1, PT, R3, RZ, P5 ;  /* 0x000000ff0300720c */ /* 0x000fe20002f24270 */
[-C--:B------:R-:W-:Y:S01]  /*5cf0*/  FMUL R91, R91, R96.reuse ;  /* 0x000000605b5b7220 */ /* 0x080fe20000400000 */
[----:B------:R-:W-:Y:S01]  /*5d00*/  F2FP.F16.F32.PACK_AB R89, RZ, R89 ;  /* 0x00000059ff59723e */ /* 0x000fe200000000ff */
[-C--:B------:R-:W-:Y:S01]  /*5d10*/  FMUL R92, R92, R96.reuse ;  /* 0x000000605c5c7220 */ /* 0x080fe20000400000 */
[----:B------:R-:W-:Y:S01]  /*5d20*/  SHF.L.U64.HI R19, R4, 0x4, R5 ;  /* 0x0000000404137819 */ /* 0x000fe20000010205 */
[----:B------:R-:W-:Y:S01]  /*5d30*/  FMUL R93, R93, R96 ;  /* 0x000000605d5d7220 */ /* 0x000fe20000400000 */
[----:B------:R-:W-:Y:S01]  /*5d40*/  IADD3 R8, P3, R21, R6, RZ ;  /* 0x0000000615087210 */ /* 0x000fe20007f7e0ff */
[----:B------:R-:W-:Y:S01]  /*5d50*/  @P2 STG.E.U16 desc[UR38][R6.64+0x2], R89 ;  /* 0x0000025906002986 */ /* 0x000fe2000c101526 */
[----:B------:R-:W-:Y:S01]  /*5d60*/  F2FP.F16.F32.PACK_AB R88, RZ, R88 ;  /* 0x00000058ff58723e */ /* 0x000fe200000000ff */
[----:B------:R-:W-:Y:S01]  /*5d70*/  FMUL R95, R95, R96 ;  /* 0x000000605f5f7220 */ /* 0x000fe20000400000 */
[----:B------:R-:W-:Y:S01]  /*5d80*/  F2FP.F16.F32.PACK_AB R90, RZ, R90 ;  /* 0x0000005aff5a723e */ /* 0x000fe200000000ff */
[----:B------:R-:W-:Y:S01]  /*5d90*/  IMAD.X R9, R19, 0x1, R7, P3 ;  /* 0x0000000113097824 */ /* 0x000fe200018e0607 */
[C---:B------:R-:W-:Y:S01]  /*5da0*/  ISETP.GT.AND P2, PT, R3.reuse, 0x1, P5 ;  /* 0x000000010300780c */ /* 0x040fe20002f44270 */
[----:B------:R-:W-:Y:S01]  /*5db0*/  @P0 STG.E.U16 desc[UR38][R6.64], R88 ;  /* 0x0000005806000986 */ /* 0x000fe2000c101526 */
[C---:B------:R-:W-:Y:S01]  /*5dc0*/  ISETP.GT.AND P0, PT, R3.reuse, 0x8, P4 ;  /* 0x000000080300780c */ /* 0x040fe20002704270 */
[-C--:B------:R-:W-:Y:S01]  /*5dd0*/  FMUL R94, R94, R96.reuse ;  /* 0x000000605e5e7220 */ /* 0x080fe20000400000 */
[----:B------:R-:W-:Y:S01]  /*5de0*/  F2FP.F16.F32.PACK_AB R91, RZ, R91 ;  /* 0x0000005bff5b723e */ /* 0x000fe200000000ff */
[----:B------:R-:W-:Y:S01]  /*5df0*/  @P1 STG.E.U16 desc[UR38][R8.64], R90 ;  /* 0x0000005a08001986 */ /* 0x000fe2000c101526 */
[----:B------:R-:W-:Y:S01]  /*5e00*/  ISETP.GT.AND P1, PT, R3, 0x9, P4 ;  /* 0x000000090300780c */ /* 0x000fe20002724270 */
[----:B------:R-:W-:Y:S01]  /*5e10*/  FMUL R80, R80, R96 ;  /* 0x0000006050507220 */ /* 0x000fe20000400000 */
[----:B------:R-:W-:Y:S01]  /*5e20*/  F2FP.F16.F32.PACK_AB R92, RZ, R92 ;  /* 0x0000005cff5c723e */ /* 0x000fe200000000ff */
[----:B------:R-:W-:Y:S01]  /*5e30*/  IMAD R13, R5, 0xf0, RZ ;  /* 0x000000f0050d7824 */ /* 0x000fe200078e02ff */
[----:B------:R-:W-:Y:S01]  /*5e40*/  F2FP.F16.F32.PACK_AB R93, RZ, R93 ;  /* 0x0000005dff5d723e */ /* 0x000fe200000000ff */
[C---:B------:R-:W-:Y:S01]  /*5e50*/  IMAD.WIDE.U32 R14, R4.reuse, 0xf0, R8 ;  /* 0x000000f0040e7825 */ /* 0x040fe200078e0008 */
[C---:B------:R-:W-:Y:S01]  /*5e60*/  ISETP.GT.AND P3, PT, R3.reuse, 0x9, P5 ;  /* 0x000000090300780c */ /* 0x040fe20002f64270 */
[----:B------:R0:W-:Y:S01]  /*5e70*/  @P2 STG.E.U16 desc[UR38][R8.64+0x2], R91 ;  /* 0x0000025b08002986 */ /* 0x0001e2000c101526 */
[----:B------:R-:W-:Y:S01]  /*5e80*/  ISETP.GT.AND P2, PT, R3, 0x8, P5 ;  /* 0x000000080300780c */ /* 0x000fe20002f44270 */
[----:B------:R-:W-:Y:S01]  /*5e90*/  IMAD.IADD R15, R13, 0x1, R15 ;  /* 0x000000010d0f7824 */ /* 0x000fe200078e020f */
[----:B------:R-:W-:Y:S01]  /*5ea0*/  F2FP.F16.F32.PACK_AB R95, RZ, R95 ;  /* 0x0000005fff5f723e */ /* 0x000fe200000000ff */
[----:B------:R-:W-:Y:S01]  /*5eb0*/  @P0 STG.E.U16 desc[UR38][R6.64+0x10], R92 ;  /* 0x0000105c06000986 */ /* 0x000fe2000c101526 */
[----:B------:R-:W-:Y:S01]  /*5ec0*/  ISETP.GT.AND P0, PT, R103, 0x80, PT ;  /* 0x000000806700780c */ /* 0x000fe20003f04270 */
[C---:B------:R-:W-:Y:S01]  /*5ed0*/  IMAD.WIDE.U32 R10, R4.reuse, 0xf0, R8 ;  /* 0x000000f0040a7825 */ /* 0x040fe200078e0008 */
[----:B------:R-:W-:Y:S01]  /*5ee0*/  F2FP.F16.F32.PACK_AB R94, RZ, R94 ;  /* 0x0000005eff5e723e */ /* 0x000fe200000000ff */
[----:B------:R-:W-:Y:S01]  /*5ef0*/  @P1 STG.E.U16 desc[UR38][R6.64+0x12], R93 ;  /* 0x0000125d06001986 */ /* 0x000fe2000c101526 */
[----:B------:R-:W-:Y:S01]  /*5f00*/  ISETP.GT.AND P1, PT, R3, RZ, P0 ;  /* 0x000000ff0300720c */ /* 0x000fe20000724270 */
[----:B------:R-:W-:Y:S01]  /*5f10*/  FMUL R81, R81, R96 ;  /* 0x0000006051517220 */ /* 0x000fe20000400000 */
[----:B------:R-:W-:Y:S01]  /*5f20*/  F2FP.F16.F32.PACK_AB R80, RZ, R80 ;  /* 0x00000050ff50723e */ /* 0x000fe200000000ff */
[C---:B0-----:R-:W-:Y:S01]  /*5f30*/  IMAD.SHL.U32 R91, R4.reuse, 0x100, RZ ;  /* 0x00000100045b7824 */ /* 0x041fe200078e00ff */
[----:B------:R-:W-:Y:S01]  /*5f40*/  @P3 STG.E.U16 desc[UR38][R8.64+0x12], R95 ;  /* 0x0000125f08003986 */ /* 0x000fe2000c101526 */
[----:B------:R-:W-:Y:S01]  /*5f50*/  ISETP.GT.AND P3, PT, R3, 0x1, P0 ;  /* 0x000000010300780c */ /* 0x000fe20000764270 */
[----:B------:R-:W-:Y:S01]  /*5f60*/  IMAD.IADD R11, R13, 0x1, R11 ;  /* 0x000000010d0b7824 */ /* 0x000fe200078e020b */
[----:B------:R-:W-:Y:S01]  /*5f70*/  SHF.L.U64.HI R89, R4, 0x8, R5 ;  /* 0x0000000804597819 */ /* 0x000fe20000010205 */
[----:B------:R-:W-:Y:S01]  /*5f80*/  @P2 STG.E.U16 desc[UR38][R8.64+0x10], R94 ;  /* 0x0000105e08002986 */ /* 0x000fe2000c101526 */
[----:B------:R-:W-:Y:S01]  /*5f90*/  F2FP.F16.F32.PACK_AB R81, RZ, R81 ;  /* 0x00000051ff51723e */ /* 0x000fe200000000ff */
[-C--:B------:R-:W-:Y:S01]  /*5fa0*/  FMUL R82, R82, R96.reuse ;  /* 0x0000006052527220 */ /* 0x080fe20000400000 */
[-C--:B------:R-:W-:Y:S01]  /*5fb0*/  FMUL R83, R83, R96.reuse ;  /* 0x0000006053537220 */ /* 0x080fe20000400000 */
[----:B------:R-:W-:Y:S01]  /*5fc0*/  FMUL R84, R84, R96 ;  /* 0x0000006054547220 */ /* 0x000fe20000400000 */
[----:B------:R0:W-:Y:S01]  /*5fd0*/  @P1 STG.E.U16 desc[UR38][R14.64], R80 ;  /* 0x000000500e001986 */ /* 0x0001e2000c101526 */
[----:B------:R-:W-:Y:S01]  /*5fe0*/  IADD3 R12, P1, P2, R21, R14, R91 ;  /* 0x0000000e150c7210 */ /* 0x000fe20007a3e05b */
[----:B------:R-:W-:Y:S01]  /*5ff0*/  FMUL R85, R85, R96 ;  /* 0x0000006055557220 */ /* 0x000fe20000400000 */
[----:B------:R-:W-:Y:S01]  /*6000*/  F2FP.F16.F32.PACK_AB R82, RZ, R82 ;  /* 0x00000052ff52723e */ /* 0x000fe200000000ff */
[----:B------:R-:W-:Y:S01]  /*6010*/  FMUL R86, R86, R96 ;  /* 0x0000006056567220 */ /* 0x000fe20000400000 */
[----:B------:R-:W-:Y:S01]  /*6020*/  IADD3.X R13, R19, R15, R89, P1, P2 ;  /* 0x0000000f130d7210 */ /* 0x000fe20000fe4459 */
[----:B------:R1:W-:Y:S01]  /*6030*/  @P3 STG.E.U16 desc[UR38][R14.64+0x2], R81 ;  /* 0x000002510e003986 */ /* 0x0003e2000c101526 */
[----:B------:R-:W-:Y:S01]  /*6040*/  IADD3 R4, P1, P2, R21, R10, R91 ;  /* 0x0000000a15047210 */ /* 0x000fe20007a3e05b */
[-C--:B------:R-:W-:Y:S01]  /*6050*/  FMUL R87, R87, R96.reuse ;  /* 0x0000006057577220 */ /* 0x080fe20000400000 */
[----:B------:R-:W-:Y:S01]  /*6060*/  ISETP.GT.AND P3, PT, R103, 0x88, PT ;  /* 0x000000886700780c */ /* 0x000fe20003f64270 */
[-C--:B------:R-:W-:Y:S01]  /*6070*/  FMUL R72, R72, R96.reuse ;  /* 0x0000006048487220 */ /* 0x080fe20000400000 */
[----:B------:R-:W-:Y:S01]  /*6080*/  IADD3.X R5, R19, R11, R89, P1, P2 ;  /* 0x0000000b13057210 */ /* 0x000fe20000fe4459 */
[----:B------:R-:W-:Y:S01]  /*6090*/  FMUL R73, R73, R96 ;  /* 0x0000006049497220 */ /* 0x000fe20000400000 */
[----:B0-----:R-:W-:Y:S01]  /*60a0*/  IADD3 R80, P2, R21, R14, RZ ;  /* 0x0000000e15507210 */ /* 0x001fe20007f5e0ff */
[-C--:B------:R-:W-:Y:S01]  /*60b0*/  FMUL R74, R74, R96.reuse ;  /* 0x000000604a4a7220 */ /* 0x080fe20000400000 */
[----:B------:R-:W-:Y:S01]  /*60c0*/  ISETP.GT.AND P1, PT, R3, RZ, P3 ;  /* 0x000000ff0300720c */ /* 0x000fe20001f24270 */
[-C--:B------:R-:W-:Y:S01]  /*60d0*/  FMUL R75, R75, R96.reuse ;  /* 0x000000604b4b7220 */ /* 0x080fe20000400000 */
[----:B------:R-:W-:Y:S01]  /*60e0*/  F2FP.F16.F32.PACK_AB R83, RZ, R83 ;  /* 0x00000053ff53723e */ /* 0x000fe200000000ff */
[--C-:B-1----:R-:W-:Y:S01]  /*60f0*/  IMAD.X R81, R19, 0x1, R15.reuse, P2 ;  /* 0x0000000113517824 */ /* 0x102fe200010e060f */
[----:B------:R-:W-:Y:S01]  /*6100*/  ISETP.GT.AND P2, PT, R3, 0x1, P3 ;  /* 0x000000010300780c */ /* 0x000fe20001f44270 */
[----:B------:R-:W-:Y:S01]  /*6110*/  FMUL R76, R76, R96 ;  /* 0x000000604c4c7220 */ /* 0x000fe20000400000 */
[----:B------:R-:W-:Y:S01]  /*6120*/  F2FP.F16.F32.PACK_AB R84, RZ, R84 ;  /* 0x00000054ff54723e */ /* 0x000fe200000000ff */
[-C--:B------:R-:W-:Y:S01]  /*6130*/  FMUL R77, R77, R96.reuse ;  /* 0x000000604d4d7220 */ /* 0x080fe20000400000 */
[----:B------:R-:W-:Y:S01]  /*6140*/  F2FP.F16.F32.PACK_AB R85, RZ, R85 ;  /* 0x00000055ff55723e */ /* 0x000fe200000000ff */
[----:B------:R-:W-:Y:S01]  /*6150*/  FMUL R78, R78, R96 ;  /* 0x000000604e4e7220 */ /* 0x000fe20000400000 */
[----:B------:R-:W-:Y:S01]  /*6160*/  F2FP.F16.F32.PACK_AB R86, RZ, R86 ;  /* 0x00000056ff56723e */ /* 0x000fe200000000ff */
[-C--:B------:R-:W-:Y:S01]  /*6170*/  FMUL R79, R79, R96.reuse ;  /* 0x000000604f4f7220 */ /* 0x080fe20000400000 */
[----:B------:R-:W-:Y:S01]  /*6180*/  F2FP.F16.F32.PACK_AB R87, RZ, R87 ;  /* 0x00000057ff57723e */ /* 0x000fe200000000ff */
[----:B------:R0:W-:Y:S01]  /*6190*/  @P1 STG.E.U16 desc[UR38][R80.64], R82 ;  /* 0x0000005250001986 */ /* 0x0001e2000c101526 */
[C---:B------:R-:W-:Y:S01]  /*61a0*/  ISETP.GT.AND P1, PT, R3.reuse, 0x8, P0 ;  /* 0x000000080300780c */ /* 0x040fe20000724270 */
[----:B------:R-:W-:Y:S01]  /*61b0*/  FMUL R64, R64, R96 ;  /* 0x0000006040407220 */ /* 0x000fe20000400000 */
[----:B------:R-:W-:Y:S01]  /*61c0*/  F2FP.F16.F32.PACK_AB R72, RZ, R72 ;  /* 0x00000048ff48723e */ /* 0x000fe200000000ff */
[----:B------:R1:W-:Y:S01]  /*61d0*/  @P2 STG.E.U16 desc[UR38][R80.64+0x2], R83 ;  /* 0x0000025350002986 */ /* 0x0003e2000c101526 */
[----:B------:R-:W-:Y:S01]  /*61e0*/  ISETP.GT.AND P2, PT, R3, 0x9, P0 ;  /* 0x000000090300780c */ /* 0x000fe20000744270 */
[-C--:B------:R-:W-:Y:S01]  /*61f0*/  FMUL R65, R65, R96.reuse ;  /* 0x0000006041417220 */ /* 0x080fe20000400000 */
[----:B------:R-:W-:Y:S01]  /*6200*/  PRMT R20, R72, 0x7610, R20 ;  /* 0x0000761048147816 */ /* 0x000fe20000000014 */
[-C--:B------:R-:W-:Y:S01]  /*6210*/  FMUL R66, R66, R96.reuse ;  /* 0x0000006042427220 */ /* 0x080fe20000400000 */
[----:B------:R-:W-:Y:S01]  /*6220*/  F2FP.F16.F32.PACK_AB R73, RZ, R73 ;  /* 0x00000049ff49723e */ /* 0x000fe200000000ff */
[----:B------:R-:W-:Y:S01]  /*6230*/  FMUL R67, R67, R96 ;  /* 0x0000006043437220 */ /* 0x000fe20000400000 */
[----:B------:R-:W-:Y:S01]  /*6240*/  F2FP.F16.F32.PACK_AB R74, RZ, R74 ;  /* 0x0000004aff4a723e */ /* 0x000fe200000000ff */
[-C--:B------:R-:W-:Y:S01]  /*6250*/  FMUL R68, R68, R96.reuse ;  /* 0x0000006044447220 */ /* 0x080fe20000400000 */
[----:B------:R-:W-:Y:S01]  /*6260*/  F2FP.F16.F32.PACK_AB R75, RZ, R75 ;  /* 0x0000004bff4b723e */ /* 0x000fe200000000ff */
[----:B------:R2:W-:Y:S01]  /*6270*/  @P1 STG.E.U16 desc[UR38][R14.64+0x10], R84 ;  /* 0x000010540e001986 */ /* 0x0005e2000c101526 */
[----:B------:R-:W-:Y:S01]  /*6280*/  ISETP.GT.AND P1, PT, R3, 0x8, P3 ;  /* 0x000000080300780c */ /* 0x000fe20001f24270 */
[----:B------:R-:W-:Y:S01]  /*6290*/  FMUL R69, R69, R96 ;  /* 0x0000006045457220 */ /* 0x000fe20000400000 */
[----:B------:R-:W-:Y:S01]  /*62a0*/  F2FP.F16.F32.PACK_AB R76, RZ, R76 ;  /* 0x0000004cff4c723e */ /* 0x000fe200000000ff */
[----:B0-----:R-:W-:Y:S01]  /*62b0*/  @P2 IMAD.MOV.U32 R82, RZ, RZ, R14 ;  /* 0x000000ffff522224 */ /* 0x001fe200078e000e */
[----:B------:R-:W-:Y:S01]  /*62c0*/  F2FP.F16.F32.PACK_AB R77, RZ, R77 ;  /* 0x0000004dff4d723e */ /* 0x000fe200000000ff */
[--C-:B-1----:R-:W-:Y:S01]  /*62d0*/  @P2 IMAD.MOV.U32 R83, RZ, RZ, R15.reuse ;  /* 0x000000ffff532224 */ /* 0x102fe200078e000f */
[----:B------:R-:W-:Y:S01]  /*62e0*/  F2FP.F16.F32.PACK_AB R78, RZ, R78 ;  /* 0x0000004eff4e723e */ /* 0x000fe200000000ff */
[-C--:B------:R-:W-:Y:S01]  /*62f0*/  FMUL R70, R70, R96.reuse ;  /* 0x0000006046467220 */ /* 0x080fe20000400000 */
[----:B------:R-:W-:Y:S01]  /*6300*/  F2FP.F16.F32.PACK_AB R79, RZ, R79 ;  /* 0x0000004fff4f723e */ /* 0x000fe200000000ff */
[-C--:B------:R-:W-:Y:S01]  /*6310*/  FMUL R71, R71, R96.reuse ;  /* 0x0000006047477220 */ /* 0x080fe20000400000 */
[----:B------:R-:W-:Y:S01]  /*6320*/  @P2 STG.E.U16 desc[UR38][R82.64+0x12], R85 ;  /* 0x0000125552002986 */ /* 0x000fe2000c101526 */
[----:B------:R-:W-:Y:S01]  /*6330*/  ISETP.GT.AND P2, PT, R3, 0x9, P3 ;  /* 0x000000090300780c */ /* 0x000fe20001f44270 */
[----:B------:R-:W-:Y:S01]  /*6340*/  FMUL R56, R56, R96 ;  /* 0x0000006038387220 */ /* 0x000fe20000400000 */
[----:B------:R-:W-:Y:S01]  /*6350*/  F2FP.F16.F32.PACK_AB R64, RZ, R64 ;  /* 0x00000040ff40723e */ /* 0x000fe200000000ff */
[----:B------:R-:W-:Y:S01]  /*6360*/  @P1 STG.E.U16 desc[UR38][R80.64+0x10], R86 ;  /* 0x0000105650001986 */ /* 0x000fe2000c101526 */
[----:B--2---:R-:W-:Y:S01]  /*6370*/  IADD3 R14, P1, R91, R14, RZ ;  /* 0x0000000e5b0e7210 */ /* 0x004fe20007f3e0ff */
[-C--:B------:R-:W-:Y:S01]  /*6380*/  FMUL R57, R57, R96.reuse ;  /* 0x0000006039397220 */ /* 0x080fe20000400000 */
[----:B------:R-:W-:Y:S01]  /*6390*/  F2FP.F16.F32.PACK_AB R65, RZ, R65 ;  /* 0x00000041ff41723e */ /* 0x000fe200000000ff */
[----:B------:R-:W-:Y:S01]  /*63a0*/  FMUL R58, R58, R96 ;  /* 0x000000603a3a7220 */ /* 0x000fe20000400000 */
[----:B------:R-:W-:Y:S01]  /*63b0*/  F2FP.F16.F32.PACK_AB R66, RZ, R66 ;  /* 0x00000042ff42723e */ /* 0x000fe200000000ff */
[----:B------:R-:W-:Y:S01]  /*63c0*/  IMAD.X R15, R89, 0x1, R15, P1 ;  /* 0x00000001590f7824 */ /* 0x000fe200008e060f */
[----:B------:R-:W-:Y:S01]  /*63d0*/  F2FP.F16.F32.PACK_AB R67, RZ, R67 ;  /* 0x00000043ff43723e */ /* 0x000fe200000000ff */
[----:B------:R-:W-:Y:S01]  /*63e0*/  FMUL R59, R59, R96 ;  /* 0x000000603b3b7220 */ /* 0x000fe20000400000 */
[----:B------:R-:W-:Y:S01]  /*63f0*/  F2FP.F16.F32.PACK_AB R68, RZ, R68 ;  /* 0x00000044ff44723e */ /* 0x000fe200000000ff */
[----:B------:R-:W-:Y:S01]  /*6400*/  @P2 STG.E.U16 desc[UR38][R80.64+0x12], R87 ;  /* 0x0000125750002986 */ /* 0x000fe2000c101526 */
[----:B------:R-:W-:Y:S01]  /*6410*/  ISETP.GT.AND P2, PT, R103, 0x100, PT ;  /* 0x000001006700780c */ /* 0x000fe20003f44270 */
[-C--:B------:R-:W-:Y:S01]  /*6420*/  FMUL R60, R60, R96.reuse ;  /* 0x000000603c3c7220 */ /* 0x080fe20000400000 */
[----:B------:R-:W-:Y:S01]  /*6430*/  F2FP.F16.F32.PACK_AB R69, RZ, R69 ;  /* 0x00000045ff45723e */ /* 0x000fe200000000ff */
[-C--:B------:R-:W-:Y:S01]  /*6440*/  FMUL R61, R61, R96.reuse ;  /* 0x000000603d3d7220 */ /* 0x080fe20000400000 */
[----:B------:R-:W-:Y:S01]  /*6450*/  ISETP.GT.AND P1, PT, R3, RZ, P2 ;  /* 0x000000ff0300720c */ /* 0x000fe20001724270 */
        /* <DEDUP_REMOVED lines=12> */
[----:B------:R-:W-:Y:S01]  /*6520*/  @P1 STG.E.U16 desc[UR38][R14.64], R20 ;  /* 0x000000140e001986 */ /* 0x000fe2000c101526 */
        /* <DEDUP_REMOVED lines=11> */
[----:B------:R-:W-:Y:S01]  /*65e0*/  FMUL R41, R41, R96 ;  /* 0x0000006029297220 */ /* 0x000fe20000400000 */
[----:B------:R-:W-:Y:S01]  /*65f0*/  F2FP.F16.F32.PACK_AB R49, RZ, R49 ;  /* 0x00000031ff31723e */ /* 0x000fe200000000ff */
[----:B------:R0:W-:Y:S01]  /*6600*/  @P1 STG.E.U16 desc[UR38][R14.64+0x2], R73 ;  /* 0x000002490e001986 */ /* 0x0001e2000c101526 */
[----:B------:R-:W-:Y:S01]  /*6610*/  IADD3 R72, P1, R21, R14, RZ ;  /* 0x0000000e15487210 */ /* 0x000fe20007f3e0ff */
        /* <DEDUP_REMOVED lines=10> */
[----:B0-----:R-:W-:Y:S01]  /*66c0*/  IMAD.X R73, R19, 0x1, R15, P1 ;  /* 0x0000000113497824 */ /* 0x001fe200008e060f */
        /* <DEDUP_REMOVED lines=13> */
[-C--:B------:R-:W-:Y:S01]  /*67a0*/  FMUL R37, R37, R96.reuse ;  /* 0x0000006025257220 */ /* 0x080fe20000400000 */
[----:B------:R-:W-:Y:S01]  /*67b0*/  F2FP.F16.F32.PACK_AB R45, RZ, R45 ;  /* 0x0000002dff2d723e */ /* 0x000fe200000000ff */
[----:B------:R-:W-:Y:S01]  /*67c0*/  FMUL R38, R38, R96 ;  /* 0x0000006026267220 */ /* 0x000fe20000400000 */
        /* <DEDUP_REMOVED lines=19> */
[-C--:B------:R-:W-:Y:S01]  /*6900*/  FMUL R30, R30, R96.reuse ;  /* 0x000000601e1e7220 */ /* 0x080fe20000400000 */
[----:B------:R-:W-:Y:S01]  /*6910*/  F2FP.F16.F32.PACK_AB R37, RZ, R37 ;  /* 0x00000025ff25723e */ /* 0x000fe200000000ff */
[----:B------:R-:W-:Y:S01]  /*6920*/  FMUL R31, R31, R96 ;  /* 0x000000601f1f7220 */ /* 0x000fe20000400000 */
[----:B------:R-:W-:-:S02]  /*6930*/  F2FP.F16.F32.PACK_AB R38, RZ, R38 ;  /* 0x00000026ff26723e */ /* 0x000fc400000000ff */
[----:B------:R-:W-:Y:S02]  /*6940*/  F2FP.F16.F32.PACK_AB R39, RZ, R39 ;  /* 0x00000027ff27723e */ /* 0x000fe400000000ff */
[----:B------:R-:W-:Y:S02]  /*6950*/  F2FP.F16.F32.PACK_AB R24, RZ, R24 ;  /* 0x00000018ff18723e */ /* 0x000fe400000000ff */
[----:B------:R-:W-:Y:S01]  /*6960*/  F2FP.F16.F32.PACK_AB R25, RZ, R25 ;  /* 0x00000019ff19723e */ /* 0x000fe200000000ff */
[----:B------:R-:W-:Y:S01]  /*6970*/  @P6 STG.E.U16 desc[UR38][R14.64+0x10], R76 ;  /* 0x0000104c0e006986 */ /* 0x000fe2000c101526 */
[----:B------:R-:W-:Y:S02]  /*6980*/  ISETP.GT.AND P6, PT, R3, 0x9, P2 ;  /* 0x000000090300780c */ /* 0x000fe400017c4270 */
[----:B------:R-:W-:Y:S02]  /*6990*/  F2FP.F16.F32.PACK_AB R26, RZ, R26 ;  /* 0x0000001aff1a723e */ /* 0x000fe400000000ff */
[----:B------:R-:W-:-:S02]  /*69a0*/  F2FP.F16.F32.PACK_AB R27, RZ, R27 ;  /* 0x0000001bff1b723e */ /* 0x000fc400000000ff */
[----:B------:R-:W-:Y:S02]  /*69b0*/  F2FP.F16.F32.PACK_AB R28, RZ, R28 ;  /* 0x0000001cff1c723e */ /* 0x000fe400000000ff */
[----:B------:R-:W-:Y:S02]  /*69c0*/  F2FP.F16.F32.PACK_AB R29, RZ, R29 ;  /* 0x0000001dff1d723e */ /* 0x000fe400000000ff */
[----:B------:R-:W-:Y:S02]  /*69d0*/  F2FP.F16.F32.PACK_AB R30, RZ, R30 ;  /* 0x0000001eff1e723e */ /* 0x000fe400000000ff */
[----:B------:R-:W-:Y:S01]  /*69e0*/  F2FP.F16.F32.PACK_AB R31, RZ, R31 ;  /* 0x0000001fff1f723e */ /* 0x000fe200000000ff */
[----:B------:R-:W-:Y:S01]  /*69f0*/  @P6 STG.E.U16 desc[UR38][R14.64+0x12], R77 ;  /* 0x0000124d0e006986 */ /* 0x000fe2000c101526 */
[----:B0-----:R-:W-:-:S05]  /*6a00*/  IADD3 R72, P6, R14, R21, RZ ;  /* 0x000000150e487210 */ /* 0x001fca0007fde0ff */
[----:B------:R-:W-:Y:S01]  /*6a10*/  IMAD.X R73, R15, 0x1, R19, P6 ;  /* 0x000000010f497824 */ /* 0x000fe200030e0613 */
[----:B------:R-:W-:-:S13]  /*6a20*/  ISETP.GT.AND P6, PT, R3, 0x8, P1 ;  /* 0x000000080300780c */ /* 0x000fda0000fc4270 */
[----:B------:R-:W-:Y:S01]  /*6a30*/  @P6 STG.E.U16 desc[UR38][R72.64+0x10], R78 ;  /* 0x0000104e48006986 */ /* 0x000fe2000c101526 */
[----:B------:R-:W-:-:S13]  /*6a40*/  ISETP.GT.AND P6, PT, R3, 0x9, P1 ;  /* 0x000000090300780c */ /* 0x000fda0000fc4270 */
[----:B------:R0:W-:Y:S01]  /*6a50*/  @P6 STG.E.U16 desc[UR38][R12.64+0x12], R79 ;  /* 0x0000124f0c006986 */ /* 0x0001e2000c101526 */
[----:B------:R-:W-:-:S13]  /*6a60*/  ISETP.GT.AND P6, PT, R3, 0x10, P4 ;  /* 0x000000100300780c */ /* 0x000fda00027c4270 */
[----:B------:R-:W-:Y:S01]  /*6a70*/  @P6 STG.E.U16 desc[UR38][R6.64+0x20], R64 ;  /* 0x0000204006006986 */ /* 0x000fe2000c101526 */
        /* <DEDUP_REMOVED lines=14> */
[----:B0-----:R-:W-:-:S05]  /*6b60*/  IADD3 R12, P6, R91, R10, RZ ;  /* 0x0000000a5b0c7210 */ /* 0x001fca0007fde0ff */
[----:B------:R-:W-:Y:S01]  /*6b70*/  IMAD.X R13, R11, 0x1, R89, P6 ;  /* 0x000000010b0d7824 */ /* 0x000fe200030e0659 */
[----:B------:R-:W-:-:S13]  /*6b80*/  ISETP.GT.AND P6, PT, R3, 0x10, P0 ;  /* 0x000000100300780c */ /* 0x000fda00007c4270 */
[----:B------:R-:W-:Y:S01]  /*6b90*/  @P6 STG.E.U16 desc[UR38][R10.64+0x20], R56 ;  /* 0x000020380a006986 */ /* 0x000fe2000c101526 */
[----:B------:R-:W-:-:S13]  /*6ba0*/  ISETP.GT.AND P6, PT, R3, 0x11, P0 ;  /* 0x000000110300780c */ /* 0x000fda00007c4270 */
[----:B------:R-:W-:Y:S01]  /*6bb0*/  @P6 STG.E.U16 desc[UR38][R10.64+0x22], R57 ;  /* 0x000022390a006986 */ /* 0x000fe2000c101526 */
[----:B------:R-:W-:-:S05]  /*6bc0*/  IADD3 R14, P6, R21, R10, RZ ;  /* 0x0000000a150e7210 */ /* 0x000fca0007fde0ff */
[----:B------:R-:W-:Y:S01]  /*6bd0*/  IMAD.X R15, R11, 0x1, R19, P6 ;  /* 0x000000010b0f7824 */ /* 0x000fe200030e0613 */
[----:B------:R-:W-:-:S05]  /*6be0*/  IADD3 R20, P6, R21, R12, RZ ;  /* 0x0000000c15147210 */ /* 0x000fca0007fde0ff */
[----:B------:R-:W-:Y:S01]  /*6bf0*/  IMAD.X R21, R19, 0x1, R13, P6 ;  /* 0x0000000113157824 */ /* 0x000fe200030e060d */
        /* <DEDUP_REMOVED lines=36> */
[C---:B------:R-:W-:Y:S02]  /*6e40*/  ISETP.GT.AND P6, PT, R3.reuse, 0x28, P4 ;  /* 0x000000280300780c */ /* 0x040fe400027c4270 */
[----:B------:R-:W-:-:S11]  /*6e50*/  ISETP.GT.AND P4, PT, R3, 0x29, P4 ;  /* 0x000000290300780c */ /* 0x000fd60002784270 */
[----:B------:R-:W-:Y:S04]  /*6e60*/  @P6 STG.E.U16 desc[UR38][R6.64+0x50], R44 ;  /* 0x0000502c06006986 */ /* 0x000fe8000c101526 */
[----:B------:R0:W-:Y:S01]  /*6e70*/  @P4 STG.E.U16 desc[UR38][R6.64+0x52], R45 ;  /* 0x0000522d06004986 */ /* 0x0001e2000c101526 */
[C---:B------:R-:W-:Y:S02]  /*6e80*/  ISETP.GT.AND P4, PT, R3.reuse, 0x28, P5 ;  /* 0x000000280300780c */ /* 0x040fe40002f84270 */
[----:B------:R-:W-:-:S11]  /*6e90*/  ISETP.GT.AND P5, PT, R3, 0x29, P5 ;  /* 0x000000290300780c */ /* 0x000fd60002fa4270 */
[----:B------:R-:W-:Y:S01]  /*6ea0*/  @P4 STG.E.U16 desc[UR38][R8.64+0x50], R46 ;  /* 0x0000502e08004986 */ /* 0x000fe2000c101526 */
[----:B------:R-:W-:-:S03]  /*6eb0*/  ISETP.GT.AND P4, PT, R3, 0x20, P0 ;  /* 0x000000200300780c */ /* 0x000fc60000784270 */
[----:B------:R-:W-:Y:S01]  /*6ec0*/  @P5 STG.E.U16 desc[UR38][R8.64+0x52], R47 ;  /* 0x0000522f08005986 */ /* 0x000fe2000c101526 */
[----:B------:R-:W-:-:S09]  /*6ed0*/  ISETP.GT.AND P5, PT, R3, 0x21, P0 ;  /* 0x000000210300780c */ /* 0x000fd200007a4270 */
[----:B0-----:R-:W-:Y:S02]  /*6ee0*/  @P4 IMAD.MOV.U32 R6, RZ, RZ, R10 ;  /* 0x000000ffff064224 */ /* 0x001fe400078e000a */
[----:B------:R-:W-:-:S05]  /*6ef0*/  @P4 IMAD.MOV.U32 R7, RZ, RZ, R11 ;  /* 0x000000ffff074224 */ /* 0x000fca00078e000b */
[----:B------:R0:W-:Y:S01]  /*6f00*/  @P4 STG.E.U16 desc[UR38][R6.64+0x40], R32 ;  /* 0x0000402006004986 */ /* 0x0001e2000c101526 */
[----:B------:R-:W-:Y:S01]  /*6f10*/  ISETP.GT.AND P4, PT, R3, 0x20, P3 ;  /* 0x000000200300780c */ /* 0x000fe20001f84270 */
[----:B0-----:R-:W-:Y:S02]  /*6f20*/  @P5 IMAD.MOV.U32 R6, RZ, RZ, R10 ;  /* 0x000000ffff065224 */ /* 0x001fe400078e000a */
[----:B------:R-:W-:-:S05]  /*6f30*/  @P5 IMAD.MOV.U32 R7, RZ, RZ, R11 ;  /* 0x000000ffff075224 */ /* 0x000fca00078e000b */
[----:B------:R0:W-:Y:S01]  /*6f40*/  @P5 STG.E.U16 desc[UR38][R6.64+0x42], R33 ;  /* 0x0000422106005986 */ /* 0x0001e2000c101526 */
[----:B------:R-:W-:-:S04]  /*6f50*/  ISETP.GT.AND P5, PT, R3, 0x21, P3 ;  /* 0x000000210300780c */ /* 0x000fc80001fa4270 */
[----:B0-----:R-:W-:Y:S02]  /*6f60*/  @P4 IMAD.MOV.U32 R6, RZ, RZ, R14 ;  /* 0x000000ffff064224 */ /* 0x001fe400078e000e */
[----:B------:R-:W-:-:S05]  /*6f70*/  @P4 IMAD.MOV.U32 R7, RZ, RZ, R15 ;  /* 0x000000ffff074224 */ /* 0x000fca00078e000f */
[----:B------:R0:W-:Y:S01]  /*6f80*/  @P4 STG.E.U16 desc[UR38][R6.64+0x40], R34 ;  /* 0x0000402206004986 */ /* 0x0001e2000c101526 */
[C---:B------:R-:W-:Y:S02]  /*6f90*/  ISETP.GT.AND P4, PT, R3.reuse, 0x28, P0 ;  /* 0x000000280300780c */ /* 0x040fe40000784270 */
[----:B------:R-:W-:Y:S01]  /*6fa0*/  ISETP.GT.AND P0, PT, R3, 0x29, P0 ;  /* 0x000000290300780c */ /* 0x000fe20000704270 */
        /* <DEDUP_REMOVED lines=8> */
[----:B------:R-:W-:-:S03]  /*7030*/  ISETP.GT.AND P4, PT, R3, 0x20, P2 ;  /* 0x000000200300780c */ /* 0x000fc60001784270 */
[----:B------:R-:W-:Y:S01]  /*7040*/  @P0 STG.E.U16 desc[UR38][R10.64+0x52], R37 ;  /* 0x000052250a000986 */ /* 0x000fe2000c101526 */
[----:B------:R-:W-:Y:S01]  /*7050*/  ISETP.GT.AND P0, PT, R3, 0x21, P2 ;  /* 0x000000210300780c */ /* 0x000fe20001704270 */
[----:B0-----:R-:W-:Y:S02]  /*7060*/  @P5 IMAD.MOV.U32 R6, RZ, RZ, R14 ;  /* 0x000000ffff065224 */ /* 0x001fe400078e000e */
[----:B------:R-:W-:-:S05]  /*7070*/  @P5 IMAD.MOV.U32 R7, RZ, RZ, R15 ;  /* 0x000000ffff075224 */ /* 0x000fca00078e000f */
[----:B------:R0:W-:Y:S01]  /*7080*/  @P5 STG.E.U16 desc[UR38][R6.64+0x50], R38 ;  /* 0x0000502606005986 */ /* 0x0001e2000c101526 */
[----:B------:R-:W-:-:S03]  /*7090*/  ISETP.GT.AND P5, PT, R3, 0x20, P1 ;  /* 0x000000200300780c */ /* 0x000fc60000fa4270 */
[----:B------:R1:W-:Y:S01]  /*70a0*/  @P3 STG.E.U16 desc[UR38][R14.64+0x52], R39 ;  /* 0x000052270e003986 */ /* 0x0003e2000c101526 */
[----:B------:R-:W-:-:S03]  /*70b0*/  ISETP.GT.AND P3, PT, R3, 0x21, P1 ;  /* 0x000000210300780c */ /* 0x000fc60000f64270 */
[----:B------:R1:W-:Y:S01]  /*70c0*/  @P4 STG.E.U16 desc[UR38][R12.64+0x40], R24 ;  /* 0x000040180c004986 */ /* 0x0003e2000c101526 */
[C---:B------:R-:W-:Y:S02]  /*70d0*/  ISETP.GT.AND P4, PT, R3.reuse, 0x28, P1 ;  /* 0x000000280300780c */ /* 0x040fe40000f84270 */
[C---:B------:R-:W-:Y:S01]  /*70e0*/  ISETP.GT.AND P1, PT, R3.reuse, 0x29, P1 ;  /* 0x000000290300780c */ /* 0x040fe20000f24270 */
[----:B------:R1:W-:Y:S01]  /*70f0*/  @P0 STG.E.U16 desc[UR38][R12.64+0x42], R25 ;  /* 0x000042190c000986 */ /* 0x0003e2000c101526 */
[C---:B------:R-:W-:Y:S02]  /*7100*/  ISETP.GT.AND P0, PT, R3.reuse, 0x28, P2 ;  /* 0x000000280300780c */ /* 0x040fe40001704270 */
[----:B------:R-:W-:Y:S01]  /*7110*/  ISETP.GT.AND P2, PT, R3, 0x29, P2 ;  /* 0x000000290300780c */ /* 0x000fe20001744270 */
[----:B------:R1:W-:Y:S04]  /*7120*/  @P5 STG.E.U16 desc[UR38][R4.64+0x40], R26 ;  /* 0x0000401a04005986 */ /* 0x0003e8000c101526 */
[----:B------:R1:W-:Y:S04]  /*7130*/  @P3 STG.E.U16 desc[UR38][R4.64+0x42], R27 ;  /* 0x0000421b04003986 */ /* 0x0003e8000c101526 */
[----:B0-----:R-:W-:-:S02]  /*7140*/  @P1 IMAD.MOV.U32 R6, RZ, RZ, R4 ;  /* 0x000000ffff061224 */ /* 0x001fc400078e0004 */
[----:B------:R-:W-:Y:S01]  /*7150*/  @P1 IMAD.MOV.U32 R7, RZ, RZ, R5 ;  /* 0x000000ffff071224 */ /* 0x000fe200078e0005 */
[----:B------:R1:W-:Y:S04]  /*7160*/  @P0 STG.E.U16 desc[UR38][R12.64+0x50], R28 ;  /* 0x0000501c0c000986 */ /* 0x0003e8000c101526 */
[----:B------:R1:W-:Y:S04]  /*7170*/  @P2 STG.E.U16 desc[UR38][R12.64+0x52], R29 ;  /* 0x0000521d0c002986 */ /* 0x0003e8000c101526 */
[----:B------:R1:W-:Y:S04]  /*7180*/  @P4 STG.E.U16 desc[UR38][R4.64+0x50], R30 ;  /* 0x0000501e04004986 */ /* 0x0003e8000c101526 */
[----:B------:R1:W-:Y:S02]  /*7190*/  @P1 STG.E.U16 desc[UR38][R6.64+0x52], R31 ;  /* 0x0000521f06001986 */ /* 0x0003e4000c101526 */
.L_x_165:
[----:B------:R-:W-:Y:S05]  /*71a0*/  BSYNC B0 ;  /* 0x0000000000007941 */ /* 0x000fea0003800000 */
.L_x_29:
[----:B------:R-:W-:Y:S01]  /*71b0*/  IADD3 R16, P0, R16, UR36, RZ ;  /* 0x0000002410107c10 */ /* 0x000fe2000ff1e0ff */
[----:B------:R-:W-:Y:S01]  /*71c0*/  ULDC.64 UR4, c[0x0][0x650] ;  /* 0x0001940000047ab9 */ /* 0x000fe20000000a00 */
[----:B------:R-:W-:Y:S01]  /*71d0*/  PRMT R3, RZ, 0x7610, R3 ;  /* 0x00007610ff037816 */ /* 0x000fe20000000003 */
[----:B------:R-:W-:Y:S01]  /*71e0*/  IMAD.MOV.U32 R103, RZ, RZ, -0x1 ;  /* 0xffffffffff677424 */ /* 0x000fe200078e00ff */
[----:B------:R-:W-:Y:S01]  /*71f0*/  IADD3.X R17, R17, UR42, RZ, P0, !PT ;  /* 0x0000002a11117c10 */ /* 0x000fe200087fe4ff */
[----:B------:R-:W-:Y:S01]  /*7200*/  IMAD.MOV.U32 R19, RZ, RZ, -0x1 ;  /* 0xffffffffff137424 */ /* 0x000fe200078e00ff */
[----:B------:R-:W-:-:S04]  /*7210*/  ISETP.GE.U32.AND P0, PT, R16, UR4, PT ;  /* 0x0000000410007c0c */ /* 0x000fc8000bf06070 */
[----:B------:R-:W-:-:S13]  /*7220*/  ISETP.GE.U32.AND.EX P0, PT, R17, UR5, PT, P0 ;  /* 0x0000000511007c0c */ /* 0x000fda000bf06100 */
[----:B------:R-:W-:Y:S05]  /*7230*/  @P0 BRA `(.L_x_166) ;  /* 0x0000000400580947 */ /* 0x000fea0003800000 */
[----:B0123--:R-:W0:Y:S01]  /*7240*/  LDC.64 R10, c[0x0][0x628] ;  /* 0x00018a00ff0a7b82 */ /* 0x00fe220000000a00 */
[----:B------:R-:W1:Y:S01]  /*7250*/  S2R R12, SR_CTAID.X ;  /* 0x00000000000c7919 */ /* 0x000e620000002500 */
[----:B------:R-:W-:Y:S02]  /*7260*/  IMAD.MOV.U32 R8, RZ, RZ, R16 ;  /* 0x000000ffff087224 */ /* 0x000fe400078e0010 */
[----:B------:R-:W-:Y:S01]  /*7270*/  IMAD.MOV.U32 R9, RZ, RZ, R17 ;  /* 0x000000ffff097224 */ /* 0x000fe200078e0011 */
[----:B------:R-:W2:Y:S03]  /*7280*/  S2R R20, SR_CTAID.Y ;  /* 0x0000000000147919 */ /* 0x000ea60000002600 */
[----:B------:R-:W3:Y:S08]  /*7290*/  LDC R0, c[0x0][0x630] ;  /* 0x00018c00ff007b82 */ /* 0x000ef00000000800 */
[----:B------:R-:W1:Y:S01]  /*72a0*/  LDC.64 R14, c[0x0][0x620] ;  /* 0x00018800ff0e7b82 */ /* 0x000e620000000a00 */
[----:B0-----:R-:W-:-:S04]  /*72b0*/  ISETP.NE.U32.AND P0, PT, R10, RZ, PT ;  /* 0x000000ff0a00720c */ /* 0x001fc80003f05070 */
[----:B------:R-:W-:-:S13]  /*72c0*/  ISETP.NE.AND.EX P0, PT, R11, RZ, PT, P0 ;  /* 0x000000ff0b00720c */ /* 0x000fda0003f05300 */
[----:B-123--:R-:W-:Y:S05]  /*72d0*/  @!P0 BRA `(.L_x_167) ;  /* 0x0000000000288947 */ /* 0x00efea0003800000 */
        /* <DEDUP_REMOVED lines=10> */
.L_x_167:
[-CC-:B------:R-:W-:Y:S01]  /*7380*/  SHF.R.U64 R19, R8, R0.reuse, R9.reuse ;  /* 0x0000000008137219 */ /* 0x180fe20000001209 */
[----:B------:R-:W0:Y:S01]  /*7390*/  LDC.64 R28, c[0x0][0x640] ;  /* 0x00019000ff1c7b82 */ /* 0x000e220000000a00 */
[----:B------:R-:W-:Y:S01]  /*73a0*/  SHF.R.U32.HI R0, RZ, R0, R9 ;  /* 0x00000000ff007219 */ /* 0x000fe20000011609 */
[----:B------:R-:W-:Y:S01]  /*73b0*/  ULDC UR4, c[0x0][0x150] ;  /* 0x0000540000047ab9 */ /* 0x000fe20000000800 */
[----:B------:R-:W-:Y:S01]  /*73c0*/  IADD3 R3, P0, RZ, -R19, RZ ;  /* 0x80000013ff037210 */ /* 0x000fe20007f1e0ff */
[----:B------:R-:W-:Y:S01]  /*73d0*/  IMAD.MOV.U32 R9, RZ, RZ, 0x1 ;  /* 0x00000001ff097424 */ /* 0x000fe200078e00ff */
[----:B------:R-:W-:-:S03]  /*73e0*/  I2FP.F32.U32 R8, R12 ;  /* 0x0000000c00087245 */ /* 0x000fc60000201000 */
[----:B------:R-:W1:Y:S01]  /*73f0*/  LDC R6, c[0x0][0x618] ;  /* 0x00018600ff067b82 */ /* 0x000e620000000800 */
[----:B------:R-:W-:Y:S02]  /*7400*/  IMAD.X R7, RZ, RZ, ~R0, P0 ;  /* 0x000000ffff077224 */ /* 0x000fe400000e0e00 */
[----:B------:R-:W-:Y:S01]  /*7410*/  FMUL R8, R8, UR4 ;  /* 0x0000000408087c20 */ /* 0x000fe20008400000 */
[----:B------:R-:W-:Y:S01]  /*7420*/  IMAD.WIDE.U32 R4, R3, R14, R16 ;  /* 0x0000000e03047225 */ /* 0x000fe200078e0010 */
[----:B------:R-:W-:-:S03]  /*7430*/  ULDC UR4, c[0x0][0x154] ;  /* 0x0000550000047ab9 */ /* 0x000fc60000000800 */
[----:B------:R-:W-:Y:S01]  /*7440*/  IMAD R0, R7, R14, RZ ;  /* 0x0000000e07007224 */ /* 0x000fe200078e02ff */
[----:B------:R-:W2:Y:S01]  /*7450*/  LDC R24, c[0x0][0x608] ;  /* 0x00018200ff187b82 */ /* 0x000ea20000000800 */
[----:B------:R-:W3:Y:S02]  /*7460*/  F2I.U32.TRUNC.NTZ R8, R8 ;  /* 0x0000000800087305 */ /* 0x000ee4000020f000 */
[----:B------:R-:W-:Y:S01]  /*7470*/  IMAD R3, R3, R15, R0 ;  /* 0x0000000f03037224 */ /* 0x000fe200078e0200 */
[----:B------:R-:W-:-:S03]  /*7480*/  I2FP.F32.U32 R0, R20 ;  /* 0x0000001400007245 */ /* 0x000fc60000201000 */
[----:B------:R-:W-:Y:S01]  /*7490*/  IMAD.IADD R3, R5, 0x1, R3 ;  /* 0x0000000105037824 */ /* 0x000fe200078e0203 */
[----:B------:R-:W4:Y:S01]  /*74a0*/  LDC R26, c[0x0][0x658] ;  /* 0x00019600ff1a7b82 */ /* 0x000f220000000800 */
[----:B0-----:R-:W-:-:S04]  /*74b0*/  ISETP.NE.U32.AND P0, PT, R28, RZ, PT ;  /* 0x000000ff1c00720c */ /* 0x001fc80003f05070 */
[----:B------:R-:W-:-:S03]  /*74c0*/  ISETP.NE.AND.EX P0, PT, R29, RZ, PT, P0 ;  /* 0x000000ff1d00720c */ /* 0x000fc60003f05300 */
[----:B------:R-:W0:Y:S01]  /*74d0*/  LDC R7, c[0x0][0x144] ;  /* 0x00005100ff077b82 */ /* 0x000e220000000800 */
[-CC-:B-1----:R-:W-:Y:S01]  /*74e0*/  SHF.R.U64 R10, R4, R6.reuse, R3.reuse ;  /* 0x00000006040a7219 */ /* 0x182fe20000001203 */
[----:B---3--:R-:W-:Y:S01]  /*74f0*/  IMAD.MOV R8, RZ, RZ, -R8 ;  /* 0x000000ffff087224 */ /* 0x008fe200078e0a08 */
[----:B------:R-:W-:Y:S01]  /*7500*/  SHF.R.U32.HI R3, RZ, R6, R3 ;  /* 0x00000006ff037219 */ /* 0x000fe20000011603 */
[----:B------:R-:W-:-:S04]  /*7510*/  FMUL R6, R0, UR4 ;  /* 0x0000000400067c20 */ /* 0x000fc80008400000 */
[----:B------:R-:W1:Y:S01]  /*7520*/  LDC R15, c[0x0][0x148] ;  /* 0x00005200ff0f7b82 */ /* 0x000e620000000800 */
[----:B------:R3:W0:Y:S01]  /*7530*/  F2I.U32.TRUNC.NTZ R14, R6 ;  /* 0x00000006000e7305 */ /* 0x000622000020f000 */
[-CC-:B--2---:R-:W-:Y:S02]  /*7540*/  SHF.R.U64 R0, R10, R24.reuse, R3.reuse ;  /* 0x000000180a007219 */ /* 0x184fe40000001203 */
[----:B------:R-:W-:-:S04]  /*7550*/  SHF.R.U32.HI R3, RZ, R24, R3 ;  /* 0x00000018ff037219 */ /* 0x000fc80000011603 */
[----:B------:R-:W2:Y:S01]  /*7560*/  LDC R21, c[0x0][0x600] ;  /* 0x00018000ff157b82 */ /* 0x000ea20000000800 */
[-CC-:B----4-:R-:W-:Y:S02]  /*7570*/  SHF.R.U64 R13, R0, R26.reuse, R3.reuse ;  /* 0x0000001a000d7219 */ /* 0x190fe40000001203 */
[-C--:B------:R-:W-:Y:S02]  /*7580*/  SHF.R.U32.HI R5, RZ, R26.reuse, R3 ;  /* 0x0000001aff057219 */ /* 0x080fe40000011603 */
[----:B------:R-:W-:Y:S01]  /*7590*/  SHF.L.U32 R26, R9, R26, RZ ;  /* 0x0000001a091a7219 */ /* 0x000fe200000006ff */
[----:B------:R-:W-:Y:S02]  /*75a0*/  IMAD.MOV.U32 R4, RZ, RZ, R13 ;  /* 0x000000ffff047224 */ /* 0x000fe400078e000d */
[----:B------:R-:W4:Y:S01]  /*75b0*/  LDC R27, c[0x0][0x648] ;  /* 0x00019200ff1b7b82 */ /* 0x000f220000000800 */
[----:B0-----:R-:W-:-:S07]  /*75c0*/  IMAD R25, R7, R8, R12 ;  /* 0x0000000807197224 */ /* 0x001fce00078e020c */
[----:B------:R-:W0:Y:S08]  /*75d0*/  LDC R30, c[0x0][0x638] ;  /* 0x00018e00ff1e7b82 */ /* 0x000e300000000800 */
[----:B------:R-:W0:Y:S01]  /*75e0*/  LDC R31, c[0x0][0x610] ;  /* 0x00018400ff1f7b82 */ /* 0x000e220000000800 */
[----:B-123--:R-:W-:Y:S05]  /*75f0*/  @!P0 BRA `(.L_x_168) ;  /* 0x0000000000288947 */ /* 0x00efea0003800000 */
        /* <DEDUP_REMOVED lines=10> */
.L_x_168:
[----:B------:R-:W-:Y:S01]  /*76a0*/  ISETP.NE.AND P0, PT, R2, 0x1, PT ;  /* 0x000000010200780c */ /* 0x000fe20003f05270 */
[----:B------:R-:W-:Y:S01]  /*76b0*/  IMAD.MOV R14, RZ, RZ, -R14 ;  /* 0x000000ffff0e7224 */ /* 0x000fe200078e0a0e */
[----:B----4-:R-:W-:Y:S01]  /*76c0*/  SHF.R.U64 R3, R4, R27, R5 ;  /* 0x0000001b04037219 */ /* 0x010fe20000001205 */
[----:B------:R-:W-:Y:S01]  /*76d0*/  VIADD R5, R21, 0xffffffff ;  /* 0xffffffff15057836 */ /* 0x000fe20000000000 */
[----:B------:R-:W-:-:S03]  /*76e0*/  LOP3.LUT R0, R0, R101, RZ, 0xc0, !PT ;  /* 0x0000006500007212 */ /* 0x000fc600078ec0ff */
[----:B------:R-:W-:Y:S01]  /*76f0*/  IMAD.MOV R4, RZ, RZ, -R3 ;  /* 0x000000ffff047224 */ /* 0x000fe200078e0a03 */
[----:B------:R-:W-:Y:S01]  /*7700*/  LOP3.LUT R10, R10, R5, RZ, 0xc0, !PT ;  /* 0x000000050a0a7212 */ /* 0x000fe200078ec0ff */
[----:B------:R-:W-:Y:S02]  /*7710*/  IMAD R0, R26, R3, R0 ;  /* 0x000000031a007224 */ /* 0x000fe400078e0200 */
[----:B0-----:R-:W-:Y:S02]  /*7720*/  IMAD R3, R4, R30, R13 ;  /* 0x0000001e04037224 */ /* 0x001fe400078e020d */
[----:B------:R-:W-:Y:S02]  /*7730*/  @P0 IMAD R25, R15, R14, R20 ;  /* 0x0000000e0f190224 */ /* 0x000fe400078e0214 */
[----:B------:R-:W-:Y:S02]  /*7740*/  IMAD R5, R3, R21, R10 ;  /* 0x0000001503057224 */ /* 0x000fe400078e020a */
[----:B------:R-:W-:-:S02]  /*7750*/  IMAD R0, R0, R31, R25 ;  /* 0x0000001f00007224 */ /* 0x000fc400078e0219 */
[----:B------:R-:W-:-:S03]  /*7760*/  IMAD.MOV.U32 R4, RZ, RZ, 0x1 ;  /* 0x00000001ff047424 */ /* 0x000fc600078e00ff */
[----:B------:R-:W-:Y:S02]  /*7770*/  SEL R103, R5, R0, !P0 ;  /* 0x0000000005677207 */ /* 0x000fe40004000000 */
[----:B------:R-:W-:Y:S02]  /*7780*/  PRMT R3, R4, 0x7610, R3 ;  /* 0x0000761004037816 */ /* 0x000fe40000000003 */
[----:B------:R-:W-:-:S07]  /*7790*/  SEL R0, R0, R5, !P0 ;  /* 0x0000000500007207 */ /* 0x000fce0004000000 */
.L_x_166:
[----:B------:R-:W-:Y:S01]  /*77a0*/  LOP3.LUT P0, RZ, R3, 0xff, RZ, 0xc0, !PT ;  /* 0x000000ff03ff7812 */ /* 0x000fe2000780c0ff */
[----:B----4-:R-:W-:-:S12]  /*77b0*/  IMAD.MOV.U32 R105, RZ, RZ, R0 ;  /* 0x000000ffff697224 */ /* 0x010fd800078e0000 */
[----:B------:R-:W-:Y:S05]  /*77c0*/  @P0 BRA `(.L_x_169) ;  /* 0xffffff9800d00947 */ /* 0x000fea000383ffff */
[----:B------:R-:W-:Y:S05]  /*77d0*/  EXIT ;  /* 0x000000000000794d */ /* 0x000fea0003800000 */
.L_x_4:
        /* <DEDUP_REMOVED lines=26> */
.L_x_171:
[--C-:B------:R-:W-:Y:S01]  /*7980*/  SHF.R.U64 R14, R12, R20, R13.reuse ;  /* 0x000000140c0e7219 */ /* 0x100fe2000000120d */
[----:B------:R-:W0:Y:S01]  /*7990*/  LDC R24, c[0x0][0x618] ;  /* 0x00018600ff187b82 */ /* 0x000e220000000800 */
[----:B------:R-:W-:Y:S01]  /*79a0*/  I2FP.F32.U32 R8, R6 ;  /* 0x0000000600087245 */ /* 0x000fe20000201000 */
[----:B------:R-:W-:Y:S01]  /*79b0*/  ULDC UR4, c[0x0][0x150] ;  /* 0x0000540000047ab9 */ /* 0x000fe20000000800 */
[----:B------:R-:W-:Y:S02]  /*79c0*/  SHF.R.U32.HI R7, RZ, R20, R13 ;  /* 0x00000014ff077219 */ /* 0x000fe4000001160d */
[----:B------:R-:W-:Y:S01]  /*79d0*/  IADD3 R11, P0, RZ, -R14, RZ ;  /* 0x8000000eff0b7210 */ /* 0x000fe20007f1e0ff */
[----:B------:R-:W-:Y:S01]  /*79e0*/  FMUL R13, R8, UR4 ;  /* 0x00000004080d7c20 */ /* 0x000fe20008400000 */
[----:B------:R-:W-:Y:S01]  /*79f0*/  ULDC UR4, c[0x0][0x154] ;  /* 0x0000550000047ab9 */ /* 0x000fe20000000800 */
[----:B------:R-:W1:Y:S02]  /*7a00*/  LDC.64 R26, c[0x0][0x640] ;  /* 0x00019000ff1a7b82 */ /* 0x000e640000000a00 */
[----:B------:R-:W-:-:S02]  /*7a10*/  IMAD.X R7, RZ, RZ, ~R7, P0 ;  /* 0x000000ffff077224 */ /* 0x000fc400000e0e07 */
[----:B------:R-:W2:Y:S01]  /*7a20*/  F2I.U32.TRUNC.NTZ R13, R13 ;  /* 0x0000000d000d7305 */ /* 0x000ea2000020f000 */
[----:B------:R-:W-:-:S03]  /*7a30*/  IMAD.WIDE.U32 R8, R11, R22, R16 ;  /* 0x000000160b087225 */ /* 0x000fc600078e0010 */
[----:B------:R-:W3:Y:S01]  /*7a40*/  LDC R15, c[0x0][0x144] ;  /* 0x00005100ff0f7b82 */ /* 0x000ee20000000800 */
[----:B------:R-:W-:-:S04]  /*7a50*/  IMAD R10, R7, R22, RZ ;  /* 0x00000016070a7224 */ /* 0x000fc800078e02ff */
[----:B------:R-:W-:Y:S02]  /*7a60*/  IMAD R7, R11, R23, R10 ;  /* 0x000000170b077224 */ /* 0x000fe400078e020a */
[----:B------:R-:W-:Y:S01]  /*7a70*/  IMAD.MOV.U32 R10, RZ, RZ, -0x1 ;  /* 0xffffffffff0a7424 */ /* 0x000fe200078e00ff */
[----:B------:R-:W4:Y:S01]  /*7a80*/  LDC R20, c[0x0][0x608] ;  /* 0x00018200ff147b82 */ /* 0x000f220000000800 */
[----:B------:R-:W-:Y:S01]  /*7a90*/  IMAD.IADD R7, R9, 0x1, R7 ;  /* 0x0000000109077824 */ /* 0x000fe200078e0207 */
[----:B------:R-:W-:-:S04]  /*7aa0*/  I2FP.F32.U32 R9, R3 ;  /* 0x0000000300097245 */ /* 0x000fc80000201000 */
[-C--:B0-----:R-:W-:Y:S01]  /*7ab0*/  SHF.R.U64 R12, R8, R24.reuse, R7 ;  /* 0x00000018080c7219 */ /* 0x081fe20000001207 */
[----:B--2---:R-:W-:Y:S01]  /*7ac0*/  IMAD.MOV R8, RZ, RZ, -R13 ;  /* 0x000000ffff087224 */ /* 0x004fe200078e0a0d */
[----:B------:R-:W0:Y:S01]  /*7ad0*/  LDC R11, c[0x0][0x658] ;  /* 0x00019600ff0b7b82 */ /* 0x000e220000000800 */
[----:B-1----:R-:W-:Y:S01]  /*7ae0*/  ISETP.NE.U32.AND P0, PT, R26, RZ, PT ;  /* 0x000000ff1a00720c */ /* 0x002fe20003f05070 */
[----:B------:R-:W-:Y:S01]  /*7af0*/  FMUL R9, R9, UR4 ;  /* 0x0000000409097c20 */ /* 0x000fe20008400000 */
[----:B------:R-:W-:Y:S02]  /*7b00*/  SHF.R.U32.HI R7, RZ, R24, R7 ;  /* 0x00000018ff077219 */ /* 0x000fe40000011607 */
[----:B------:R-:W-:-:S03]  /*7b10*/  ISETP.NE.AND.EX P0, PT, R27, RZ, PT, P0 ;  /* 0x000000ff1b00720c */ /* 0x000fc60003f05300 */
[----:B------:R-:W1:Y:S01]  /*7b20*/  LDC R22, c[0x0][0x148] ;  /* 0x00005200ff167b82 */ /* 0x000e620000000800 */
[----:B---3--:R-:W-:Y:S02]  /*7b30*/  IMAD R23, R15, R8, R6 ;  /* 0x000000080f177224 */ /* 0x008fe400078e0206 */
[----:B------:R-:W-:-:S05]  /*7b40*/  IMAD.MOV.U32 R8, RZ, RZ, 0x1 ;  /* 0x00000001ff087424 */ /* 0x000fca00078e00ff */
[----:B------:R-:W2:Y:S01]  /*7b50*/  LDC R21, c[0x0][0x600] ;  /* 0x00018000ff157b82 */ /* 0x000ea20000000800 */
[-CC-:B----4-:R-:W-:Y:S02]  /*7b60*/  SHF.R.U64 R15, R12, R20.reuse, R7.reuse ;  /* 0x000000140c0f7219 */ /* 0x190fe40000001207 */
[----:B------:R-:W-:Y:S02]  /*7b70*/  SHF.R.U32.HI R6, RZ, R20, R7 ;  /* 0x00000014ff067219 */ /* 0x000fe40000011607 */
[----:B------:R3:W4:Y:S03]  /*7b80*/  F2I.U32.TRUNC.NTZ R20, R9 ;  /* 0x0000000900147305 */ /* 0x000726000020f000 */
[----:B------:R-:W1:Y:S01]  /*7b90*/  LDC R25, c[0x0][0x648] ;  /* 0x00019200ff197b82 */ /* 0x000e620000000800 */
[-C--:B0-----:R-:W-:Y:S02]  /*7ba0*/  SHF.R.U64 R19, R15, R11.reuse, R6 ;  /* 0x0000000b0f137219 */ /* 0x081fe40000001206 */
[----:B------:R-:W-:-:S02]  /*7bb0*/  SHF.L.U32 R10, R10, R11, RZ ;  /* 0x0000000b0a0a7219 */ /* 0x000fc400000006ff */
[-C--:B------:R-:W-:Y:S01]  /*7bc0*/  SHF.R.U32.HI R7, RZ, R11.reuse, R6 ;  /* 0x0000000bff077219 */ /* 0x080fe20000011606 */
[----:B------:R-:W-:Y:S01]  /*7bd0*/  IMAD.MOV.U32 R6, RZ, RZ, R19 ;  /* 0x000000ffff067224 */ /* 0x000fe200078e0013 */
[----:B------:R-:W-:Y:S01]  /*7be0*/  SHF.L.U32 R24, R8, R11, RZ ;  /* 0x0000000b08187219 */ /* 0x000fe200000006ff */
[----:B------:R-:W0:Y:S01]  /*7bf0*/  LDC R28, c[0x0][0x638] ;  /* 0x00018e00ff1c7b82 */ /* 0x000e220000000800 */
[----:B------:R-:W-:-:S07]  /*7c00*/  LOP3.LUT R30, RZ, R10, RZ, 0x33, !PT ;  /* 0x0000000aff1e7212 */ /* 0x000fce00078e33ff */
[----:B------:R-:W0:Y:S01]  /*7c10*/  LDC R29, c[0x0][0x610] ;  /* 0x00018400ff1d7b82 */ /* 0x000e220000000800 */
[----:B---34-:R-:W-:Y:S05]  /*7c20*/  @!P0 BRA `(.L_x_172) ;  /* 0x0000000000288947 */ /* 0x018fea0003800000 */
[----:B------:R-:W3:Y:S02]  /*7c30*/  LDC R6, c[0x0][0x64c] ;  /* 0x00019300ff067b82 */ /* 0x000ee40000000800 */
[----:B---3--:R-:W-:-:S05]  /*7c40*/  IADD3 R11, P0, R19, R6, RZ ;  /* 0x00000006130b7210 */ /* 0x008fca0007f1e0ff */
        /* <DEDUP_REMOVED lines=8> */
.L_x_172:
[----:B------:R-:W-:Y:S01]  /*7cd0*/  ISETP.NE.AND P0, PT, R2, 0x1, PT ;  /* 0x000000010200780c */ /* 0x000fe20003f05270 */
[----:B--2---:R-:W-:Y:S01]  /*7ce0*/  VIADD R9, R21, 0xffffffff ;  /* 0xffffffff15097836 */ /* 0x004fe20000000000 */
[----:B-1----:R-:W-:Y:S01]  /*7cf0*/  SHF.R.U64 R7, R6, R25, R7 ;  /* 0x0000001906077219 */ /* 0x002fe20000001207 */
[----:B------:R-:W-:Y:S01]  /*7d00*/  IMAD.MOV R20, RZ, RZ, -R20 ;  /* 0x000000ffff147224 */ /* 0x000fe200078e0a14 */
[----:B------:R-:W-:Y:S02]  /*7d10*/  LOP3.LUT R6, R15, R30, RZ, 0xc0, !PT ;  /* 0x0000001e0f067212 */ /* 0x000fe400078ec0ff */
[----:B------:R-:W-:Y:S01]  /*7d20*/  LOP3.LUT R12, R12, R9, RZ, 0xc0, !PT ;  /* 0x000000090c0c7212 */ /* 0x000fe200078ec0ff */
[----:B------:R-:W-:Y:S02]  /*7d30*/  IMAD.MOV R8, RZ, RZ, -R7 ;  /* 0x000000ffff087224 */ /* 0x000fe400078e0a07 */
[----:B------:R-:W-:Y:S02]  /*7d40*/  IMAD R6, R24, R7, R6 ;  /* 0x0000000718067224 */ /* 0x000fe400078e0206 */
[----:B------:R-:W-:-:S02]  /*7d50*/  IMAD.MOV.U32 R9, RZ, RZ, 0x1 ;  /* 0x00000001ff097424 */ /* 0x000fc400078e00ff */
[----:B------:R-:W-:Y:S02]  /*7d60*/  @P0 IMAD R23, R22, R20, R3 ;  /* 0x0000001416170224 */ /* 0x000fe400078e0203 */
[----:B0-----:R-:W-:Y:S02]  /*7d70*/  IMAD R3, R8, R28, R19 ;  /* 0x0000001c08037224 */ /* 0x001fe400078e0213 */
[----:B------:R-:W-:Y:S02]  /*7d80*/  IMAD R13, R6, R29, R23 ;  /* 0x0000001d060d7224 */ /* 0x000fe400078e0217 */
[----:B------:R-:W-:Y:S02]  /*7d90*/  IMAD R6, R3, R21, R12 ;  /* 0x0000001503067224 */ /* 0x000fe400078e020c */
[----:B------:R-:W-:-:S03]  /*7da0*/  IMAD.MOV.U32 R8, RZ, RZ, R14 ;  /* 0x000000ffff087224 */ /* 0x000fc600078e000e */
[----:B------:R-:W-:Y:S02]  /*7db0*/  SEL R20, R6, R13, !P0 ;  /* 0x0000000d06147207 */ /* 0x000fe40004000000 */
[----:B------:R-:W-:-:S07]  /*7dc0*/  SEL R13, R13, R6, !P0 ;  /* 0x000000060d0d7207 */ /* 0x000fce0004000000 */
.L_x_170:
[----:B------:R-:W-:-:S08]  /*7dd0*/  NOP ;  /* 0x0000000000007918 */ /* 0x000fd00000000000 */
[----:B------:R-:W0:-:S00]  /*7de0*/  USETMAXREG.DEALLOC.CTAPOOL 0x28 ;  /* 0x00000028000079c8 */ /* 0x000e0000080e0500 */
[----:B0-----:R-:W-:-:S13]  /*7df0*/  ISETP.NE.AND P0, PT, R0, RZ, PT ;  /* 0x000000ff0000720c */ /* 0x001fda0003f05270 */
[----:B------:R-:W-:Y:S05]  /*7e00*/  @P0 EXIT ;  /* 0x000000000000094d */ /* 0x000fea0003800000 */
[----:B------:R-:W-:Y:S01]  /*7e10*/  LOP3.LUT P0, RZ, R9, 0xff, RZ, 0xc0, !PT ;  /* 0x000000ff09ff7812 */ /* 0x000fe2000780c0ff */
[----:B------:R-:W-:Y:S02]  /*7e20*/  IMAD.MOV.U32 R0, RZ, RZ, 0x1 ;  /* 0x00000001ff007424 */ /* 0x000fe400078e00ff */
[----:B------:R-:W-:-:S10]  /*7e30*/  IMAD.MOV.U32 R3, RZ, RZ, RZ ;  /* 0x000000ffff037224 */ /* 0x000fd400078e00ff */
[----:B------:R-:W-:Y:S05]  /*7e40*/  @!P0 BRA `(.L_x_173) ;  /* 0x0000000c001c8947 */ /* 0x000fea0003800000 */
[----:B------:R-:W0:Y:S01]  /*7e50*/  LDC R0, c[0x0][0x28c] ;  /* 0x0000a300ff007b82 */ /* 0x000e220000000800 */
[----:B------:R-:W-:Y:S01]  /*7e60*/  LOP3.LUT P0, RZ, R4, 0x1f, RZ, 0xc0, !PT ;  /* 0x0000001f04ff7812 */ /* 0x000fe2000780c0ff */
[----:B------:R-:W-:Y:S01]  /*7e70*/  ULDC UR5, c[0x0][0x658] ;  /* 0x0001960000057ab9 */ /* 0x000fe20000000800 */
[----:B------:R-:W-:Y:S01]  /*7e80*/  UMOV UR6, 0xffffffff ;  /* 0xffffffff00067882 */ /* 0x000fe20000000000 */
[----:B------:R-:W-:Y:S01]  /*7e90*/  BSSY B0, `(.L_x_173) ;  /* 0x00000c2000007945 */ /* 0x000fe20003800000 */
[----:B------:R-:W-:Y:S01]  /*7ea0*/  USHF.L.U32 UR6, UR6, UR5, URZ ;  /* 0x0000000506067299 */ /* 0x000fe2000800063f */
[C---:B------:R-:W-:Y:S01]  /*7eb0*/  ISETP.NE.AND P2, PT, R5.reuse, RZ, PT ;  /* 0x000000ff0500720c */ /* 0x040fe20003f45270 */
[----:B------:R-:W-:Y:S01]  /*7ec0*/  IMAD.MOV.U32 R11, RZ, RZ, 0x1 ;  /* 0x00000001ff0b7424 */ /* 0x000fe200078e00ff */
[----:B------:R-:W-:Y:S01]  /*7ed0*/  ISETP.NE.OR P0, PT, R5, RZ, !P0 ;  /* 0x000000ff0500720c */ /* 0x000fe20004705670 */
[----:B------:R-:W-:Y:S01]  /*7ee0*/  ULDC UR4, c[0x0][0x600] ;  /* 0x0001800000047ab9 */ /* 0x000fe20000000800 */
[----:B------:R-:W-:Y:S01]  /*7ef0*/  LOP3.LUT R19, R18, 0x2, RZ, 0xfc, !PT ;  /* 0x0000000212137812 */ /* 0x000fe200078efcff */
[----:B------:R-:W-:Y:S01]  /*7f00*/  UMOV UR7, 0x1 ;  /* 0x0000000100077882 */ /* 0x000fe20000000000 */
[----:B------:R-:W-:-:S02]  /*7f10*/  UIADD3 UR15, UR4, -0x1, URZ ;  /* 0xffffffff040f7890 */ /* 0x000fc4000fffe03f */
[----:B------:R-:W-:Y:S02]  /*7f20*/  USHF.L.U32 UR17, UR7, UR5, URZ ;  /* 0x0000000507117299 */ /* 0x000fe4000800063f */
[----:B------:R-:W-:Y:S01]  /*7f30*/  ULOP3.LUT UR16, URZ, UR6, URZ, 0x33, !UPT ;  /* 0x000000063f107292 */ /* 0x000fe2000f8e333f */
[----:B------:R-:W-:Y:S01]  /*7f40*/  ULDC.64 UR20, c[0x0][0x198] ;  /* 0x0000660000147ab9 */ /* 0x000fe20000000a00 */
[----:B0-----:R-:W-:-:S05]  /*7f50*/  VIADD R0, R0, 0xf ;  /* 0x0000000f00007836 */ /* 0x001fca0000000000 */
[----:B------:R-:W-:-:S04]  /*7f60*/  SHF.R.S32.HI R3, RZ, 0x1f, R0 ;  /* 0x0000001fff037819 */ /* 0x000fc80000011400 */
[----:B------:R-:W-:Y:S01]  /*7f70*/  LEA.HI R3, R3, R0, RZ, 0x4 ;  /* 0x0000000003037211 */ /* 0x000fe200078f20ff */
[----:B------:R-:W-:-:S03]  /*7f80*/  IMAD.MOV.U32 R0, RZ, RZ, 0x1 ;  /* 0x00000001ff007424 */ /* 0x000fc600078e00ff */
[----:B------:R-:W-:Y:S01]  /*7f90*/  SHF.R.S32.HI R12, RZ, 0x4, R3 ;  /* 0x00000004ff0c7819 */ /* 0x000fe20000011403 */
[----:B------:R-:W-:-:S04]  /*7fa0*/  IMAD.MOV.U32 R3, RZ, RZ, RZ ;  /* 0x000000ffff037224 */ /* 0x000fc800078e00ff */
[----:B------:R-:W-:-:S07]  /*7fb0*/  VIADD R10, R12, 0x1 ;  /* 0x000000010c0a7836 */ /* 0x000fce0000000000 */
.L_x_185:
[----:B------:R-:W-:-:S03]  /*7fc0*/  UMOV UR4, 0xffffffff ;  /* 0xffffffff00047882 */ /* 0x000fc60000000000 */
[----:B------:R-:W-:Y:S05]  /*7fd0*/  BRA.DIV UR4, `(.L_x_174) ;  /* 0x0000001604547947 */ /* 0x000fea000b800000 */
[----:B------:R-:W-:-:S13]  /*7fe0*/  ELECT P6, URZ, PT ;  /* 0x00000000003f782f */ /* 0x000fda00038c0000 */
.L_x_208:
[----:B------:R-:W0:Y:S01]  /*7ff0*/  LDC R4, c[0x0][0x28c] ;  /* 0x0000a300ff047b82 */ /* 0x000e220000000800 */
[----:B------:R-:W-:Y:S01]  /*8000*/  BSSY B1, `(.L_x_175) ;  /* 0x0000037000017945 */ /* 0x000fe20003800000 */
[----:B0-----:R-:W-:-:S13]  /*8010*/  ISETP.LT.OR P6, PT, R4, 0x1, !P6 ;  /* 0x000000010400780c */ /* 0x001fda00077c1670 */
[----:B------:R-:W-:Y:S05]  /*8020*/  @P6 BRA `(.L_x_176) ;  /* 0x0000000000d06947 */ /* 0x000fea0003800000 */
[----:B------:R-:W-:Y:S02]  /*8030*/  IMAD R20, R20, 0x30, RZ ;  /* 0x0000003014147824 */ /* 0x000fe400078e02ff */
[----:B------:R-:W-:Y:S02]  /*8040*/  IMAD R13, R13, 0x180, RZ ;  /* 0x000001800d0d7824 */ /* 0x000fe400078e02ff */
[----:B------:R-:W-:Y:S02]  /*8050*/  IMAD.MOV.U32 R21, RZ, RZ, RZ ;  /* 0x000000ffff157224 */ /* 0x000fe400078e00ff */
[----:B------:R-:W-:Y:S02]  /*8060*/  IMAD.MOV.U32 R4, RZ, RZ, R10 ;  /* 0x000000ffff047224 */ /* 0x000fe400078e000a */
[----:B------:R-:W-:Y:S02]  /*8070*/  IMAD.MOV.U32 R5, RZ, RZ, R0 ;  /* 0x000000ffff057224 */ /* 0x000fe400078e0000 */
[----:B------:R-:W-:-:S07]  /*8080*/  IMAD.MOV.U32 R6, RZ, RZ, R3 ;  /* 0x000000ffff067224 */ /* 0x000fce00078e0003 */
.L_x_180:
[----:B------:R-:W0:Y:S01]  /*8090*/  S2R R14, SR_CgaCtaId ;  /* 0x00000000000e7919 */ /* 0x000e220000008800 */
[----:B------:R-:W-:Y:S01]  /*80a0*/  MOV R7, 0x400 ;  /* 0x0000040000077802 */ /* 0x000fe20000000f00 */
[----:B------:R-:W1:Y:S03]  /*80b0*/  @!P2 LDC R9, c[0x0][0x500] ;  /* 0x00014000ff09ab82 */ /* 0x000e660000000800 */
[----:B0-----:R-:W-:Y:S02]  /*80c0*/  LEA R15, R14, R7, 0x18 ;  /* 0x000000070e0f7211 */ /* 0x001fe400078ec0ff */
[----:B------:R-:W-:-:S03]  /*80d0*/  SHF.L.U32 R7, R5, 0x1f, RZ ;  /* 0x0000001f05077819 */ /* 0x000fc600000006ff */
[----:B------:R-:W-:-:S04]  /*80e0*/  IMAD R14, R6, 0x8, R15 ;  /* 0x00000008060e7824 */ /* 0x000fc800078e020f */
[----:B------:R-:W0:Y:S02]  /*80f0*/  SYNCS.PHASECHK.TRANS64.TRYWAIT P1, [R14+URZ+0x80], R7 ;  /* 0x000080070e0075a7 */ /* 0x000e24000802017f */
[----:B01----:R-:W-:Y:S05]  /*8100*/  @!P1 BRA `(.L_x_177) ;  /* 0x0000001400289947 */ /* 0x003fea0003800000 */
.L_x_209:
[----:B0-----:R-:W-:Y:S01]  /*8110*/  PRMT R7, R19, 0x9910, RZ ;  /* 0x0000991013077816 */ /* 0x001fe200000000ff */
[----:B------:R0:W-:Y:S03]  /*8120*/  @!P2 SYNCS.ARRIVE.TRANS64 RZ, [R14+URZ], R9 ;  /* 0x000000090effa9a7 */ /* 0x0001e6000800003f */
[----:B------:R-:W-:-:S13]  /*8130*/  ISETP.NE.AND P1, PT, R7, 0x2, PT ;  /* 0x000000020700780c */ /* 0x000fda0003f25270 */
[----:B0-----:R-:W-:Y:S05]  /*8140*/  @P1 BRA `(.L_x_178) ;  /* 0x0000000000041947 */ /* 0x001fea0003800000 */
[----:B------:R-:W-:Y:S01]  /*8150*/  BPT.TRAP 0x1 ;  /* 0x000000040000795c */ /* 0x000fe20000300000 */
.L_x_178:
[----:B------:R-:W-:Y:S05]  /*8160*/  @P0 BRA `(.L_x_179) ;  /* 0x0000000000040947 */ /* 0x000fea0003800000 */
[----:B------:R-:W-:Y:S01]  /*8170*/  BPT.TRAP 0x1 ;  /* 0x000000040000795c */ /* 0x000fe20000300000 */
.L_x_179:
[--C-:B------:R-:W-:Y:S01]  /*8180*/  IMAD R7, R6, 0x3000, R15.reuse ;  /* 0x0000300006077824 */ /* 0x100fe200078e020f */
[----:B------:R-:W-:Y:S01]  /*8190*/  R2UR UR9, R14 ;  /* 0x000000000e0972ca */ /* 0x000fe200000e0000 */
[----:B------:R-:W-:Y:S01]  /*81a0*/  IMAD R15, R6, 0x600, R15 ;  /* 0x00000600060f7824 */ /* 0x000fe200078e020f */
[----:B------:R-:W-:Y:S01]  /*81b0*/  UIADD3 UR4, UP0, UR20, 0xf0, URZ ;  /* 0x000000f014047890 */ /* 0x000fe2000ff1e03f */
[----:B------:R-:W-:Y:S01]  /*81c0*/  VIADD R4, R4, 0xffffffff ;  /* 0xffffffff04047836 */ /* 0x000fe20000000000 */
[----:B------:R-:W-:Y:S01]  /*81d0*/  R2UR UR5, R7 ;  /* 0x00000000070572ca */ /* 0x000fe200000e0000 */
[----:B------:R-:W-:Y:S01]  /*81e0*/  UIADD3 UR22, UP1, UR20, 0x1f0, URZ ;  /* 0x000001f014167890 */ /* 0x000fe2000ff3e03f */
[----:B------:R-:W-:Y:S01]  /*81f0*/  R2UR UR8, R15 ;  /* 0x000000000f0872ca */ /* 0x000fe200000e0000 */
[----:B------:R-:W-:Y:S01]  /*8200*/  VIADD R6, R6, 0x1 ;  /* 0x0000000106067836 */ /* 0x000fe20000000000 */
[----:B------:R-:W-:Y:S01]  /*8210*/  R2UR UR11, R13 ;  /* 0x000000000d0b72ca */ /* 0x000fe200000e0000 */
[----:B------:R-:W-:Y:S01]  /*8220*/  UIADD3.X UR23, URZ, UR21, URZ, UP1, !UPT ;  /* 0x000000153f177290 */ /* 0x000fe20008ffe43f */
[C---:B------:R-:W-:Y:S01]  /*8230*/  R2UR UR10, R21.reuse ;  /* 0x00000000150a72ca */ /* 0x040fe200000e0000 */
[----:B------:R-:W-:Y:S01]  /*8240*/  UMOV UR6, 0x0 ;  /* 0x0000000000067882 */ /* 0x000fe20000000000 */
[----:B------:R-:W-:Y:S01]  /*8250*/  R2UR UR12, R8 ;  /* 0x00000000080c72ca */ /* 0x000fe200000e0000 */
[----:B------:R-:W-:Y:S01]  /*8260*/  UMOV UR7, 0x10000000 ;  /* 0x1000000000077882 */ /* 0x000fe20000000000 */
[----:B------:R-:W-:Y:S01]  /*8270*/  R2UR UR18, R20 ;  /* 0x00000000141272ca */ /* 0x000fe200000e0000 */
[----:B------:R-:W-:Y:S01]  /*8280*/  VIADD R21, R21, 0x10 ;  /* 0x0000001015157836 */ /* 0x000fe20000000000 */
[----:B------:R-:W-:Y:S01]  /*8290*/  ISETP.GT.AND P3, PT, R4, 0x1, PT ;  /* 0x000000010400780c */ /* 0x000fe20003f64270 */
[----:B------:R-:W-:Y:S01]  /*82a0*/  UIADD3 UR13, UR5, 0x200, URZ ;  /* 0x00000200050d7890 */ /* 0x000fe2000fffe03f */
[----:B------:R-:W-:Y:S01]  /*82b0*/  ISETP.NE.AND P1, PT, R6, 0x10, PT ;  /* 0x000000100600780c */ /* 0x000fe20003f25270 */
[----:B------:R-:W-:-:S02]  /*82c0*/  UIADD3.X UR5, URZ, UR21, URZ, UP0, !UPT ;  /* 0x000000153f057290 */ /* 0x000fc400087fe43f */
[----:B------:R-:W-:Y:S01]  /*82d0*/  UIADD3 UR14, UR8, 0x30200, URZ ;  /* 0x00030200080e7890 */ /* 0x000fe2000fffe03f */
[----:B------:R-:W-:Y:S02]  /*82e0*/  SEL R14, RZ, 0x1, P1 ;  /* 0x00000001ff0e7807 */ /* 0x000fe40000800000 */
[----:B------:R-:W-:Y:S01]  /*82f0*/  UMOV UR8, UR13 ;  /* 0x0000000d00087c82 */ /* 0x000fe20008000000 */
[----:B------:R-:W-:Y:S02]  /*8300*/  SEL R6, R6, RZ, P1 ;  /* 0x000000ff06067207 */ /* 0x000fe40000800000 */
[----:B------:R-:W-:Y:S01]  /*8310*/  LOP3.LUT R5, R5, R14, RZ, 0x3c, !PT ;  /* 0x0000000e05057212 */ /* 0x000fe200078e3cff */
[----:B------:R0:W-:Y:S02]  /*8320*/  UTMALDG.3D [UR8], [UR4], desc[UR6] ;  /* 0x00000608040075b4 */ /* 0x0001e40008011000 */
[----:B0-----:R-:W-:Y:S01]  /*8330*/  UMOV UR8, UR14 ;  /* 0x0000000e00087c82 */ /* 0x001fe20008000000 */
[----:B------:R-:W-:-:S02]  /*8340*/  UMOV UR11, UR18 ;  /* 0x00000012000b7c82 */ /* 0x000fc40008000000 */
[----:B------:R0:W-:Y:S02]  /*8350*/  UTMALDG.3D [UR8], [UR22], desc[UR6] ;  /* 0x00000608160075b4 */ /* 0x0001e40008011000 */
[----:B0-----:R-:W-:Y:S05]  /*8360*/  @P3 BRA `(.L_x_180) ;  /* 0xfffffffc00483947 */ /* 0x001fea000383ffff */
.L_x_176:
[----:B------:R-:W-:Y:S05]  /*8370*/  BSYNC B1 ;  /* 0x0000000000017941 */ /* 0x000fea0003800000 */
.L_x_175:
[----:B------:R-:W-:Y:S01]  /*8380*/  LOP3.LUT P3, RZ, R11, 0xff, RZ, 0xc0, !PT ;  /* 0x000000ff0bff7812 */ /* 0x000fe2000786c0ff */
[----:B------:R-:W-:Y:S01]  /*8390*/  IMAD.IADD R3, R12, 0x1, R3 ;  /* 0x000000010c037824 */ /* 0x000fe200078e0203 */
[----:B------:R-:W-:Y:S01]  /*83a0*/  IADD3 R16, P4, R16, UR36, RZ ;  /* 0x0000002410107c10 */ /* 0x000fe2000ff9e0ff */
[----:B------:R-:W-:Y:S01]  /*83b0*/  ULDC.64 UR4, c[0x0][0x650] ;  /* 0x0001940000047ab9 */ /* 0x000fe20000000a00 */
[----:B------:R-:W-:Y:S01]  /*83c0*/  BSSY B1, `(.L_x_181) ;  /* 0x000006c000017945 */ /* 0x000fe20003800000 */
[----:B------:R-:W-:Y:S01]  /*83d0*/  IMAD.MOV.U32 R13, RZ, RZ, -0x1 ;  /* 0xffffffffff0d7424 */ /* 0x000fe200078e00ff */
[----:B------:R-:W-:Y:S01]  /*83e0*/  ISETP.GT.U32.AND P1, PT, R3, 0xf, PT ;  /* 0x0000000f0300780c */ /* 0x000fe20003f24070 */
[----:B------:R-:W-:Y:S01]  /*83f0*/  IMAD.MOV.U32 R20, RZ, RZ, -0x1 ;  /* 0xffffffffff147424 */ /* 0x000fe200078e00ff */
[----:B------:R-:W-:Y:S01]  /*8400*/  SHF.R.U32.HI R4, RZ, 0x4, R3 ;  /* 0x00000004ff047819 */ /* 0x000fe20000011603 */
[----:B------:R-:W-:Y:S01]  /*8410*/  IMAD.MOV.U32 R8, RZ, RZ, -0x1 ;  /* 0xffffffffff087424 */ /* 0x000fe200078e00ff */
[----:B------:R-:W-:-:S02]  /*8420*/  ISETP.LT.U32.AND P1, PT, R12, 0x10, P1 ;  /* 0x000000100c00780c */ /* 0x000fc40000f21070 */
[----:B------:R-:W-:Y:S01]  /*8430*/  IADD3.X R17, R17, UR42, RZ, P4, !PT ;  /* 0x0000002a11117c10 */ /* 0x000fe2000a7fe4ff */
[----:B------:R-:W0:Y:S01]  /*8440*/  @P3 S2R R6, SR_CgaCtaId ;  /* 0x0000000000063919 */ /* 0x000e220000008800 */
[----:B------:R-:W-:Y:S02]  /*8450*/  @P3 MOV R5, 0x400 ;  /* 0x0000040000053802 */ /* 0x000fe40000000f00 */
[----:B------:R-:W-:Y:S02]  /*8460*/  ISETP.GE.U32.AND P4, PT, R16, UR4, PT ;  /* 0x0000000410007c0c */ /* 0x000fe4000bf86070 */
[----:B------:R-:W-:Y:S02]  /*8470*/  LOP3.LUT R4, R4, 0x1, RZ, 0xc0, !PT ;  /* 0x0000000104047812 */ /* 0x000fe400078ec0ff */
[----:B------:R-:W-:Y:S02]  /*8480*/  LOP3.LUT R3, R3, 0xf, RZ, 0xc0, !PT ;  /* 0x0000000f03037812 */ /* 0x000fe400078ec0ff */
[----:B------:R-:W-:-:S02]  /*8490*/  PRMT R11, RZ, 0x7610, R11 ;  /* 0x00007610ff0b7816 */ /* 0x000fc4000000000b */
[----:B0-----:R-:W-:-:S04]  /*84a0*/  @P3 LEA R5, R6, R5, 0x18 ;  /* 0x0000000506053211 */ /* 0x001fc800078ec0ff */
[----:B------:R0:W-:Y:S01]  /*84b0*/  @P3 SYNCS.ARRIVE.TRANS64.A1T0 RZ, [R5+URZ+0x118], RZ ;  /* 0x000118ff05ff39a7 */ /* 0x0001e2000810003f */
[----:B------:R-:W-:-:S04]  /*84c0*/  ISETP.NE.U32.AND P3, PT, R4, 0x1, PT ;  /* 0x000000010400780c */ /* 0x000fc80003f65070 */
[----:B------:R-:W-:Y:S02]  /*84d0*/  ISETP.GT.U32.AND P3, PT, R12, 0xf, !P3 ;  /* 0x0000000f0c00780c */ /* 0x000fe40005f64070 */
[----:B0-----:R-:W-:Y:S02]  /*84e0*/  SEL R5, RZ, 0x1, !P1 ;  /* 0x00000001ff057807 */ /* 0x001fe40004800000 */
[----:B------:R-:W-:Y:S02]  /*84f0*/  ISETP.GE.U32.AND.EX P1, PT, R17, UR5, PT, P4 ;  /* 0x0000000511007c0c */ /* 0x000fe4000bf26140 */
[----:B------:R-:W-:-:S04]  /*8500*/  SEL R4, RZ, 0x1, !P3 ;  /* 0x00000001ff047807 */ /* 0x000fc80005800000 */
[----:B------:R-:W-:Y:S02]  /*8510*/  LOP3.LUT R0, R4, R0, R5, 0x96, !PT ;  /* 0x0000000004007212 */ /* 0x000fe400078e9605 */
[----:B------:R-:W-:-:S05]  /*8520*/  PRMT R4, RZ, 0x7610, R4 ;  /* 0x00007610ff047816 */ /* 0x000fca0000000004 */
[----:B------:R-:W-:Y:S05]  /*8530*/  @P1 BRA `(.L_x_182) ;  /* 0x0000000400501947 */ /* 0x000fea0003800000 */
[----:B------:R-:W-:Y:S01]  /*8540*/  ULDC.64 UR4, c[0x0][0x628] ;  /* 0x00018a0000047ab9 */ /* 0x000fe20000000a00 */
[----:B------:R-:W0:Y:S01]  /*8550*/  S2R R14, SR_CTAID.X ;  /* 0x00000000000e7919 */ /* 0x000e220000002500 */
[----:B------:R-:W-:Y:S01]  /*8560*/  ISETP.NE.U32.AND P1, PT, RZ, UR4, PT ;  /* 0x00000004ff007c0c */ /* 0x000fe2000bf25070 */
[----:B------:R-:W-:Y:S01]  /*8570*/  ULDC UR7, c[0x0][0x630] ;  /* 0x00018c0000077ab9 */ /* 0x000fe20000000800 */
[----:B------:R-:W-:Y:S01]  /*8580*/  IMAD.MOV.U32 R4, RZ, RZ, R16 ;  /* 0x000000ffff047224 */ /* 0x000fe200078e0010 */
[----:B------:R-:W1:Y:S01]  /*8590*/  S2R R13, SR_CTAID.Y ;  /* 0x00000000000d7919 */ /* 0x000e620000002600 */
[----:B------:R-:W-:Y:S01]  /*85a0*/  ISETP.NE.AND.EX P1, PT, RZ, UR5, PT, P1 ;  /* 0x00000005ff007c0c */ /* 0x000fe2000bf25310 */
[----:B------:R-:W-:-:S12]  /*85b0*/  IMAD.MOV.U32 R5, RZ, RZ, R17 ;  /* 0x000000ffff057224 */ /* 0x000fd800078e0011 */
[----:B------:R-:W-:Y:S05]  /*85c0*/  @!P1 BRA `(.L_x_183) ;  /* 0x0000000000289947 */ /* 0x000fea0003800000 */
[----:B------:R-:W-:Y:S02]  /*85d0*/  ULDC UR6, c[0x0][0x634] ;  /* 0x00018d0000067ab9 */ /* 0x000fe40000000800 */
[----:B------:R-:W-:-:S05]  /*85e0*/  IADD3 R9, P1, R16, UR6, RZ ;  /* 0x0000000610097c10 */ /* 0x000fca000ff3e0ff */
[----:B------:R-:W-:-:S04]  /*85f0*/  IMAD.X R15, RZ, RZ, R17, P1 ;  /* 0x000000ffff0f7224 */ /* 0x000fc800008e0611 */
[----:B------:R-:W-:-:S04]  /*8600*/  IMAD.WIDE.U32 R6, R15, UR4, RZ ;  /* 0x000000040f067c25 */ /* 0x000fc8000f8e00ff */
[----:B------:R-:W-:-:S04]  /*8610*/  IMAD.WIDE.U32 R6, P1, R9, UR5, R6 ;  /* 0x0000000509067c25 */ /* 0x000fc8000f820006 */
[----:B------:R-:W-:-:S04]  /*8620*/  IMAD.WIDE.U32 R8, R9, UR4, RZ ;  /* 0x0000000409087c25 */ /* 0x000fc8000f8e00ff */
[----:B------:R-:W-:Y:S01]  /*8630*/  IMAD.X R5, RZ, RZ, RZ, P1 ;  /* 0x000000ffff057224 */ /* 0x000fe200008e06ff */
[----:B------:R-:W-:Y:S01]  /*8640*/  IADD3 RZ, P1, R9, R6, RZ ;  /* 0x0000000609ff7210 */ /* 0x000fe20007f3e0ff */
[----:B------:R-:W-:-:S04]  /*8650*/  IMAD.MOV.U32 R4, RZ, RZ, R7 ;  /* 0x000000ffff047224 */ /* 0x000fc800078e0007 */
[----:B------:R-:W-:-:S08]  /*8660*/  IMAD.WIDE.U32.X R4, R15, UR5, R4, P1 ;  /* 0x000000050f047c25 */ /* 0x000fd000088e0404 */
.L_x_183:
[--C-:B------:R-:W-:Y:S01]  /*8670*/  SHF.R.U64 R8, R4, UR7, R5.reuse ;  /* 0x0000000704087c19 */ /* 0x100fe20008001205 */
[----:B------:R-:W-:Y:S01]  /*8680*/  ULDC.64 UR4, c[0x0][0x620] ;  /* 0x0001880000047ab9 */ /* 0x000fe20000000a00 */
[----:B------:R-:W-:Y:S01]  /*8690*/  SHF.R.U32.HI R4, RZ, UR7, R5 ;  /* 0x00000007ff047c19 */ /* 0x000fe20008011605 */
[----:B------:R-:W2:Y:S01]  /*86a0*/  LDC R25, c[0x0][0x144] ;  /* 0x00005100ff197b82 */ /* 0x000ea20000000800 */
[----:B------:R-:W-:Y:S01]  /*86b0*/  IADD3 R7, P1, RZ, -R8, RZ ;  /* 0x80000008ff077210 */ /* 0x000fe20007f3e0ff */
[----:B------:R-:W-:Y:S01]  /*86c0*/  ULDC.64 UR8, c[0x0][0x640] ;  /* 0x0001900000087ab9 */ /* 0x000fe20000000a00 */
[----:B0-----:R-:W-:Y:S01]  /*86d0*/  I2FP.F32.U32 R9, R14 ;  /* 0x0000000e00097245 */ /* 0x001fe20000201000 */
[----:B------:R-:W-:Y:S02]  /*86e0*/  ULDC UR6, c[0x0][0x608] ;  /* 0x0001820000067ab9 */ /* 0x000fe40000000800 */
[----:B------:R-:W-:Y:S01]  /*86f0*/  IMAD.X R4, RZ, RZ, ~R4, P1 ;  /* 0x000000ffff047224 */ /* 0x000fe200008e0e04 */
[----:B------:R-:W-:Y:S01]  /*8700*/  ISETP.NE.U32.AND P1, PT, RZ, UR8, PT ;  /* 0x00000008ff007c0c */ /* 0x000fe2000bf25070 */
[----:B------:R-:W0:Y:S02]  /*8710*/  LDC R20, c[0x0][0x148] ;  /* 0x00005200ff147b82 */ /* 0x000e240000000800 */
[----:B------:R-:W-:Y:S01]  /*8720*/  IMAD R6, R4, UR4, RZ ;  /* 0x0000000404067c24 */ /* 0x000fe2000f8e02ff */
[----:B------:R-:W-:Y:S01]  /*8730*/  ISETP.NE.AND.EX P1, PT, RZ, UR9, PT, P1 ;  /* 0x00000009ff007c0c */ /* 0x000fe2000bf25310 */
[----:B------:R-:W-:Y:S01]  /*8740*/  IMAD.WIDE.U32 R4, R7, UR4, R16 ;  /* 0x0000000407047c25 */ /* 0x000fe2000f8e0010 */
[----:B------:R-:W-:-:S03]  /*8750*/  ULDC UR4, c[0x0][0x150] ;  /* 0x0000540000047ab9 */ /* 0x000fc60000000800 */
[----:B------:R-:W-:Y:S02]  /*8760*/  IMAD R7, R7, UR5, R6 ;  /* 0x0000000507077c24 */ /* 0x000fe4000f8e0206 */
[----:B------:R-:W-:Y:S01]  /*8770*/  FMUL R6, R9, UR4 ;  /* 0x0000000409067c20 */ /* 0x000fe20008400000 */
[----:B------:R-:W-:Y:S01]  /*8780*/  ULDC UR4, c[0x0][0x618] ;  /* 0x0001860000047ab9 */ /* 0x000fe20000000800 */
[----:B------:R-:W-:Y:S01]  /*8790*/  ULDC UR5, c[0x0][0x154] ;  /* 0x0000550000057ab9 */ /* 0x000fe20000000800 */
[----:B------:R-:W-:-:S03]  /*87a0*/  IMAD.IADD R5, R5, 0x1, R7 ;  /* 0x0000000105057824 */ /* 0x000fc600078e0207 */
[----:B------:R-:W3:Y:S02]  /*87b0*/  F2I.U32.TRUNC.NTZ R6, R6 ;  /* 0x0000000600067305 */ /* 0x000ee4000020f000 */
[----:B------:R-:W-:Y:S02]  /*87c0*/  SHF.R.U64 R9, R4, UR4, R5 ;  /* 0x0000000404097c19 */ /* 0x000fe40008001205 */
[----:B-1----:R-:W-:-:S05]  /*87d0*/  I2FP.F32.U32 R4, R13 ;  /* 0x0000000d00047245 */ /* 0x002fca0000201000 */
[----:B------:R-:W-:Y:S01]  /*87e0*/  FMUL R22, R4, UR5 ;  /* 0x0000000504167c20 */ /* 0x000fe20008400000 */
[----:B------:R-:W-:Y:S01]  /*87f0*/  SHF.R.U32.HI R4, RZ, UR4, R5 ;  /* 0x00000004ff047c19 */ /* 0x000fe20008011605 */
[----:B------:R-:W-:-:S03]  /*8800*/  ULDC UR4, c[0x0][0x658] ;  /* 0x0001960000047ab9 */ /* 0x000fc60000000800 */
[--C-:B------:R-:W-:Y:S01]  /*8810*/  SHF.R.U64 R21, R9, UR6, R4.reuse ;  /* 0x0000000609157c19 */ /* 0x100fe20008001204 */
[----:B------:R-:W1:Y:S01]  /*8820*/  F2I.U32.TRUNC.NTZ R22, R22 ;  /* 0x0000001600167305 */ /* 0x000e62000020f000 */
[----:B------:R-:W-:Y:S01]  /*8830*/  SHF.R.U32.HI R4, RZ, UR6, R4 ;  /* 0x00000006ff047c19 */ /* 0x000fe20008011604 */
[----:B---3--:R-:W-:-:S03]  /*8840*/  IMAD.MOV R6, RZ, RZ, -R6 ;  /* 0x000000ffff067224 */ /* 0x008fc600078e0a06 */
[----:B------:R-:W-:Y:S01]  /*8850*/  SHF.R.U64 R15, R21, UR4, R4 ;  /* 0x00000004150f7c19 */ /* 0x000fe20008001204 */
[----:B--2---:R-:W-:Y:S01]  /*8860*/  IMAD R14, R25, R6, R14 ;  /* 0x00000006190e7224 */ /* 0x004fe200078e020e */
[----:B------:R-:W-:-:S03]  /*8870*/  SHF.R.U32.HI R23, RZ, UR4, R4 ;  /* 0x00000004ff177c19 */ /* 0x000fc60008011604 */
[----:B------:R-:W-:Y:S02]  /*8880*/  IMAD.MOV.U32 R4, RZ, RZ, R15 ;  /* 0x000000ffff047224 */ /* 0x000fe400078e000f */
[----:B------:R-:W-:Y:S01]  /*8890*/  IMAD.MOV.U32 R5, RZ, RZ, R23 ;  /* 0x000000ffff057224 */ /* 0x000fe200078e0017 */
[----:B-1----:R-:W-:Y:S06]  /*88a0*/  @!P1 BRA `(.L_x_184) ;  /* 0x0000000000289947 */ /* 0x002fec0003800000 */
[----:B------:R-:W-:Y:S02]  /*88b0*/  ULDC UR4, c[0x0][0x64c] ;  /* 0x0001930000047ab9 */ /* 0x000fe40000000800 */
[----:B------:R-:W-:-:S05]  /*88c0*/  IADD3 R5, P1, R15, UR4, RZ ;  /* 0x000000040f057c10 */ /* 0x000fca000ff3e0ff */
[----:B------:R-:W-:-:S04]  /*88d0*/  IMAD.X R23, RZ, RZ, R23, P1 ;  /* 0x000000ffff177224 */ /* 0x000fc800008e0617 */
[----:B------:R-:W-:-:S04]  /*88e0*/  IMAD.WIDE.U32 R6, R23, UR8, RZ ;  /* 0x0000000817067c25 */ /* 0x000fc8000f8e00ff */
[----:B------:R-:W-:-:S04]  /*88f0*/  IMAD.WIDE.U32 R6, P1, R5, UR9, R6 ;  /* 0x0000000905067c25 */ /* 0x000fc8000f820006 */
[----:B------:R-:W-:-:S04]  /*8900*/  IMAD.WIDE.U32 R4, R5, UR8, RZ ;  /* 0x0000000805047c25 */ /* 0x000fc8000f8e00ff */
[----:B------:R-:W-:Y:S01]  /*8910*/  IMAD.MOV.U32 R4, RZ, RZ, R7 ;  /* 0x000000ffff047224 */ /* 0x000fe200078e0007 */
[----:B------:R-:W-:Y:S01]  /*8920*/  IADD3 RZ, P3, R5, R6, RZ ;  /* 0x0000000605ff7210 */ /* 0x000fe20007f7e0ff */
[----:B------:R-:W-:-:S04]  /*8930*/  IMAD.X R5, RZ, RZ, RZ, P1 ;  /* 0x000000ffff057224 */ /* 0x000fc800008e06ff */
[----:B------:R-:W-:-:S08]  /*8940*/  IMAD.WIDE.U32.X R4, R23, UR9, R4, P3 ;  /* 0x0000000917047c25 */ /* 0x000fd000098e0404 */
.L_x_184:
[----:B------:R-:W-:Y:S01]  /*8950*/  ISETP.NE.AND P1, PT, R2, 0x1, PT ;  /* 0x000000010200780c */ /* 0x000fe20003f25270 */
[----:B------:R-:W-:Y:S01]  /*8960*/  ULDC UR4, c[0x0][0x648] ;  /* 0x0001920000047ab9 */ /* 0x000fe20000000800 */
[----:B------:R-:W-:Y:S01]  /*8970*/  LOP3.LUT R21, R21, UR16, RZ, 0xc0, !PT ;  /* 0x0000001015157c12 */ /* 0x000fe2000f8ec0ff */
[----:B------:R-:W-:Y:S01]  /*8980*/  IMAD.MOV R22, RZ, RZ, -R22 ;  /* 0x000000ffff167224 */ /* 0x000fe200078e0a16 */
[----:B------:R-:W-:Y:S01]  /*8990*/  SHF.R.U64 R4, R4, UR4, R5 ;  /* 0x0000000404047c19 */ /* 0x000fe20008001205 */
[----:B------:R-:W-:Y:S01]  /*89a0*/  ULDC UR4, c[0x0][0x638] ;  /* 0x00018e0000047ab9 */ /* 0x000fe20000000800 */
[----:B------:R-:W-:Y:S01]  /*89b0*/  ULDC UR5, c[0x0][0x610] ;  /* 0x0001840000057ab9 */ /* 0x000fe20000000800 */
[----:B------:R-:W-:Y:S02]  /*89c0*/  IMAD.MOV.U32 R5, RZ, RZ, 0x1 ;  /* 0x00000001ff057424 */ /* 0x000fe400078e00ff */
[----:B------:R-:W-:Y:S02]  /*89d0*/  IMAD.MOV R6, RZ, RZ, -R4 ;  /* 0x000000ffff067224 */ /* 0x000fe400078e0a04 */
[----:B------:R-:W-:Y:S01]  /*89e0*/  IMAD R21, R4, UR17, R21 ;  /* 0x0000001104157c24 */ /* 0x000fe2000f8e0215 */
[----:B------:R-:W-:Y:S01]  /*89f0*/  LOP3.LUT R4, R9, UR15, RZ, 0xc0, !PT ;  /* 0x0000000f09047c12 */ /* 0x000fe2000f8ec0ff */
[----:B0-----:R-:W-:-:S02]  /*8a00*/  @P1 IMAD R14, R20, R22, R13 ;  /* 0x00000016140e1224 */ /* 0x001fc400078e020d */
[----:B------:R-:W-:Y:S01]  /*8a10*/  IMAD R15, R6, UR4, R15 ;  /* 0x00000004060f7c24 */ /* 0x000fe2000f8e020f */
[----:B------:R-:W-:Y:S01]  /*8a20*/  ULDC UR4, c[0x0][0x600] ;  /* 0x0001800000047ab9 */ /* 0x000fe20000000800 */
[----:B------:R-:W-:Y:S02]  /*8a30*/  IMAD R14, R21, UR5, R14 ;  /* 0x00000005150e7c24 */ /* 0x000fe4000f8e020e */
[--C-:B------:R-:W-:Y:S01]  /*8a40*/  IMAD R15, R15, UR4, R4.reuse ;  /* 0x000000040f0f7c24 */ /* 0x100fe2000f8e0204 */
[----:B------:R-:W-:-:S04]  /*8a50*/  PRMT R4, R5, 0x7610, R4 ;  /* 0x0000761005047816 */ /* 0x000fc80000000004 */
[----:B------:R-:W-:Y:S02]  /*8a60*/  SEL R20, R15, R14, !P1 ;  /* 0x0000000e0f147207 */ /* 0x000fe40004800000 */
[----:B------:R-:W-:-:S07]  /*8a70*/  SEL R13, R14, R15, !P1 ;  /* 0x0000000f0e0d7207 */ /* 0x000fce0004800000 */
.L_x_182:
[----:B------:R-:W-:Y:S05]  /*8a80*/  BSYNC B1 ;  /* 0x0000000000017941 */ /* 0x000fea0003800000 */
.L_x_181:
[----:B------:R-:W-:-:S13]  /*8a90*/  LOP3.LUT P1, RZ, R4, 0xff, RZ, 0xc0, !PT ;  /* 0x000000ff04ff7812 */ /* 0x000fda000782c0ff */
[----:B------:R-:W-:Y:S05]  /*8aa0*/  @P1 BRA `(.L_x_185) ;  /* 0xfffffff400441947 */ /* 0x000fea000383ffff */
[----:B------:R-:W-:Y:S05]  /*8ab0*/  BSYNC B0 ;  /* 0x0000000000007941 */ /* 0x000fea0003800000 */
.L_x_173:
[----:B------:R-:W-:-:S03]  /*8ac0*/  UMOV UR4, 0xffffffff ;  /* 0xffffffff00047882 */ /* 0x000fc60000000000 */
[----:B------:R-:W-:Y:S05]  /*8ad0*/  BRA.DIV UR4, `(.L_x_186) ;  /* 0x0000000a04c87947 */ /* 0x000fea000b800000 */
[----:B------:R-:W-:-:S13]  /*8ae0*/  ELECT P6, URZ, PT ;  /* 0x00000000003f782f */ /* 0x000fda00038c0000 */
.L_x_212:
[----:B------:R-:W-:Y:S04]  /*8af0*/  BSSY B0, `(.L_x_187) ;  /* 0x0000097000007945 */ /* 0x000fe80003800000 */
[----:B------:R-:W-:Y:S05]  /*8b00*/  @!P6 BRA `(.L_x_188) ;  /* 0x000000080054e947 */ /* 0x000fea0003800000 */
[----:B------:R-:W-:-:S04]  /*8b10*/  LOP3.LUT R18, R18, 0x2, RZ, 0xfc, !PT ;  /* 0x0000000212127812 */ /* 0x000fc800078efcff */
[----:B------:R-:W-:-:S13]  /*8b20*/  ISETP.NE.AND P0, PT, R18, 0x3, PT ;  /* 0x000000031200780c */ /* 0x000fda0003f05270 */
[----:B------:R-:W-:Y:S05]  /*8b30*/  @!P0 BRA `(.L_x_189) ;  /* 0x0000000000048947 */ /* 0x000fea0003800000 */
[----:B------:R-:W-:Y:S01]  /*8b40*/  BPT.TRAP 0x1 ;  /* 0x000000040000795c */ /* 0x000fe20000300000 */
.L_x_189:
[----:B------:R-:W0:Y:S01]  /*8b50*/  S2R R5, SR_CgaCtaId ;  /* 0x0000000000057919 */ /* 0x000e220000008800 */
[----:B------:R-:W-:Y:S02]  /*8b60*/  MOV R2, 0x400 ;  /* 0x0000040000027802 */ /* 0x000fe40000000f00 */
[----:B------:R-:W-:Y:S02]  /*8b70*/  SHF.L.U32 R4, R0, 0x1f, RZ ;  /* 0x0000001f00047819 */ /* 0x000fe400000006ff */
[----:B0-----:R-:W-:-:S05]  /*8b80*/  LEA R2, R5, R2, 0x18 ;  /* 0x0000000205027211 */ /* 0x001fca00078ec0ff */
[----:B------:R-:W-:-:S04]  /*8b90*/  VIADD R2, R2, 0x80 ;  /* 0x0000008002027836 */ /* 0x000fc80000000000 */
[C---:B------:R-:W-:Y:S02]  /*8ba0*/  IMAD R7, R3.reuse, 0x8, R2 ;  /* 0x0000000803077824 */ /* 0x040fe400078e0202 */
[----:B------:R-:W-:Y:S02]  /*8bb0*/  VIADD R3, R3, 0x1 ;  /* 0x0000000103037836 */ /* 0x000fe40000000000 */
[----:B------:R-:W0:Y:S03]  /*8bc0*/  SYNCS.PHASECHK.TRANS64.TRYWAIT P0, [R7+URZ], R4 ;  /* 0x00000004070075a7 */ /* 0x000e26000800017f */
[----:B------:R-:W-:-:S04]  /*8bd0*/  ISETP.NE.AND P1, PT, R3, 0x10, PT ;  /* 0x000000100300780c */ /* 0x000fc80003f25270 */
[----:B------:R-:W-:Y:S02]  /*8be0*/  SEL R5, RZ, 0x1, P1 ;  /* 0x00000001ff057807 */ /* 0x000fe40000800000 */
[----:B------:R-:W-:Y:S02]  /*8bf0*/  SEL R3, R3, RZ, P1 ;  /* 0x000000ff03037207 */ /* 0x000fe40000800000 */
[----:B------:R-:W-:-:S03]  /*8c00*/  LOP3.LUT R6, R0, R5, RZ, 0x3c, !PT ;  /* 0x0000000500067212 */ /* 0x000fc600078e3cff */
[----:B------:R-:W-:Y:S01]  /*8c10*/  IMAD R8, R3, 0x8, R2 ;  /* 0x0000000803087824 */ /* 0x000fe200078e0202 */
[----:B------:R-:W-:Y:S01]  /*8c20*/  SHF.L.U32 R5, R6, 0x1f, RZ ;  /* 0x0000001f06057819 */ /* 0x000fe200000006ff */
[----:B0-----:R-:W-:Y:S06]  /*8c30*/  @!P0 BRA `(.L_x_190) ;  /* 0x0000000800908947 */ /* 0x001fec0003800000 */
.L_x_213:
[----:B------:R-:W1:Y:S01]  /*8c40*/  SYNCS.PHASECHK.TRANS64.TRYWAIT P0, [R8+URZ], R5 ;  /* 0x00000005080075a7 */ /* 0x000e62000800017f */
[----:B------:R-:W-:-:S05]  /*8c50*/  VIADD R0, R3, 0x1 ;  /* 0x0000000103007836 */ /* 0x000fca0000000000 */
[----:B------:R-:W-:-:S04]  /*8c60*/  ISETP.NE.AND P1, PT, R0, 0x10, PT ;  /* 0x000000100000780c */ /* 0x000fc80003f25270 */
[----:B------:R-:W-:Y:S02]  /*8c70*/  SEL R3, RZ, 0x1, P1 ;  /* 0x00000001ff037807 */ /* 0x000fe40000800000 */
[----:B0-----:R-:W-:Y:S02]  /*8c80*/  SEL R7, R0, RZ, P1 ;  /* 0x000000ff00077207 */ /* 0x001fe40000800000 */
[----:B------:R-:W-:-:S03]  /*8c90*/  LOP3.LUT R6, R6, R3, RZ, 0x3c, !PT ;  /* 0x0000000306067212 */ /* 0x000fc600078e3cff */
[----:B------:R-:W-:Y:S01]  /*8ca0*/  IMAD R9, R7, 0x8, R2 ;  /* 0x0000000807097824 */ /* 0x000fe200078e0202 */
[----:B------:R-:W-:Y:S01]  /*8cb0*/  SHF.L.U32 R4, R6, 0x1f, RZ ;  /* 0x0000001f06047819 */ /* 0x000fe200000006ff */
[----:B-1----:R-:W-:Y:S06]  /*8cc0*/  @!P0 BRA `(.L_x_191) ;  /* 0x0000000800808947 */ /* 0x002fec0003800000 */
.L_x_214:
[----:B------:R-:W1:Y:S01]  /*8cd0*/  SYNCS.PHASECHK.TRANS64.TRYWAIT P0, [R9+URZ], R4 ;  /* 0x00000004090075a7 */ /* 0x000e62000800017f */
[----:B------:R-:W-:-:S05]  /*8ce0*/  VIADD R0, R7, 0x1 ;  /* 0x0000000107007836 */ /* 0x000fca0000000000 */
[----:B------:R-:W-:-:S04]  /*8cf0*/  ISETP.NE.AND P1, PT, R0, 0x10, PT ;  /* 0x000000100000780c */ /* 0x000fc80003f25270 */
[----:B------:R-:W-:Y:S02]  /*8d00*/  SEL R3, RZ, 0x1, P1 ;  /* 0x00000001ff037807 */ /* 0x000fe40000800000 */
[----:B------:R-:W-:Y:S02]  /*8d10*/  SEL R7, R0, RZ, P1 ;  /* 0x000000ff00077207 */ /* 0x000fe40000800000 */
[----:B------:R-:W-:-:S03]  /*8d20*/  LOP3.LUT R6, R6, R3, RZ, 0x3c, !PT ;  /* 0x0000000306067212 */ /* 0x000fc600078e3cff */
[----:B0-----:R-:W-:Y:S01]  /*8d30*/  IMAD R8, R7, 0x8, R2 ;  /* 0x0000000807087824 */ /* 0x001fe200078e0202 */
[----:B------:R-:W-:Y:S01]  /*8d40*/  SHF.L.U32 R5, R6, 0x1f, RZ ;  /* 0x0000001f06057819 */ /* 0x000fe200000006ff */
[----:B-1----:R-:W-:Y:S06]  /*8d50*/  @!P0 BRA `(.L_x_192) ;  /* 0x0000000800708947 */ /* 0x002fec0003800000 */
.L_x_215:
        /* <DEDUP_REMOVED lines=9> */
.L_x_216:
        /* <DEDUP_REMOVED lines=9> */
.L_x_217:
        /* <DEDUP_REMOVED lines=9> */
.L_x_218:
        /* <DEDUP_REMOVED lines=9> */
.L_x_219:
        /* <DEDUP_REMOVED lines=9> */
.L_x_220:
        /* <DEDUP_REMOVED lines=9> */
.L_x_221:
        /* <DEDUP_REMOVED lines=9> */
.L_x_222:
        /* <DEDUP_REMOVED lines=9> */
.L_x_223:
        /* <DEDUP_REMOVED lines=9> */
.L_x_224:
        /* <DEDUP_REMOVED lines=9> */
.L_x_225:
[----:B------:R-:W1:Y:S01]  /*9300*/  SYNCS.PHASECHK.TRANS64.TRYWAIT P0, [R8+URZ], R5 ;  /* 0x00000005080075a7 */ /* 0x000e62000800017f */
[----:B------:R-:W-:-:S05]  /*9310*/  VIADD R0, R7, 0x1 ;  /* 0x0000000107007836 */ /* 0x000fca0000000000 */
[----:B------:R-:W-:-:S04]  /*9320*/  ISETP.NE.AND P1, PT, R0, 0x10, PT ;  /* 0x000000100000780c */ /* 0x000fc80003f25270 */
[----:B------:R-:W-:Y:S02]  /*9330*/  SEL R3, RZ, 0x1, P1 ;  /* 0x00000001ff037807 */ /* 0x000fe40000800000 */
[----:B------:R-:W-:Y:S02]  /*9340*/  SEL R7, R0, RZ, P1 ;  /* 0x000000ff00077207 */ /* 0x000fe40000800000 */
[----:B0-----:R-:W-:-:S03]  /*9350*/  LOP3.LUT R9, R6, R3, RZ, 0x3c, !PT ;  /* 0x0000000306097212 */ /* 0x001fc600078e3cff */
[----:B------:R-:W-:Y:S01]  /*9360*/  IMAD R11, R7, 0x8, R2 ;  /* 0x00000008070b7824 */ /* 0x000fe200078e0202 */
[----:B------:R-:W-:Y:S01]  /*9370*/  SHF.L.U32 R6, R9, 0x1f, RZ ;  /* 0x0000001f09067819 */ /* 0x000fe200000006ff */
[----:B-1----:R-:W-:Y:S06]  /*9380*/  @!P0 BRA `(.L_x_203) ;  /* 0x0000000400c08947 */ /* 0x002fec0003800000 */
.L_x_226:
[----:B------:R-:W1:Y:S01]  /*9390*/  SYNCS.PHASECHK.TRANS64.TRYWAIT P0, [R11+URZ], R6 ;  /* 0x000000060b0075a7 */ /* 0x000e62000800017f */
[----:B------:R-:W-:-:S05]  /*93a0*/  VIADD R0, R7, 0x1 ;  /* 0x0000000107007836 */ /* 0x000fca0000000000 */
[----:B------:R-:W-:-:S04]  /*93b0*/  ISETP.NE.AND P1, PT, R0, 0x10, PT ;  /* 0x000000100000780c */ /* 0x000fc80003f25270 */
[----:B------:R-:W-:Y:S02]  /*93c0*/  SEL R4, RZ, 0x1, P1 ;  /* 0x00000001ff047807 */ /* 0x000fe40000800000 */
[----:B------:R-:W-:Y:S02]  /*93d0*/  SEL R3, R0, RZ, P1 ;  /* 0x000000ff00037207 */ /* 0x000fe40000800000 */
[----:B------:R-:W-:Y:S01]  /*93e0*/  LOP3.LUT R0, R9, R4, RZ, 0x3c, !PT ;  /* 0x0000000409007212 */ /* 0x000fe200078e3cff */
[----:B-1----:R-:W-:Y:S06]  /*93f0*/  @!P0 BRA `(.L_x_204) ;  /* 0x0000000400b88947 */ /* 0x002fec0003800000 */
.L_x_227:
[----:B------:R-:W-:Y:S01]  /*9400*/  IMAD R3, R3, 0x8, R2 ;  /* 0x0000000803037824 */ /* 0x000fe200078e0202 */
[----:B------:R-:W-:-:S07]  /*9410*/  SHF.L.U32 R0, R0, 0x1f, RZ ;  /* 0x0000001f00007819 */ /* 0x000fce00000006ff */
.L_x_205:
[----:B--2---:R2:W3:Y:S02]  /*9420*/  SYNCS.PHASECHK.TRANS64.TRYWAIT P0, [R3+URZ], R0 ;  /* 0x00000000030075a7 */ /* 0x0044e4000800017f */
[----:B---3--:R-:W-:Y:S05]  /*9430*/  @!P0 NANOSLEEP.SYNCS 0x989680 ;  /* 0x009896800000895d */ /* 0x008fea0003900000 */
[----:B------:R-:W3:Y:S02]  /*9440*/  @!P0 SYNCS.PHASECHK.TRANS64 P0, [R3+URZ], R0 ;  /* 0x00000000030085a7 */ /* 0x000ee4000800007f */
[----:B---3--:R-:W-:Y:S05]  /*9450*/  @!P0 BRA `(.L_x_205) ;  /* 0xfffffffc00f08947 */ /* 0x008fea000383ffff */
.L_x_188:
[----:B------:R-:W-:Y:S05]  /*9460*/  BSYNC B0 ;  /* 0x0000000000007941 */ /* 0x000fea0003800000 */
.L_x_187:
[----:B------:R-:W-:Y:S05]  /*9470*/  EXIT ;  /* 0x000000000000794d */ /* 0x000fea0003800000 */
.L_x_18:
[----:B-1----:R1:W2:Y:S02]  /*9480*/  SYNCS.PHASECHK.TRANS64.TRYWAIT P1, [R3+URZ], R0 ;  /* 0x00000000030075a7 */ /* 0x0022a4000802017f */
[----:B--2---:R-:W-:Y:S05]  /*9490*/  @!P1 NANOSLEEP.SYNCS 0x989680 ;  /* 0x009896800000995d */ /* 0x004fea0003900000 */
[----:B------:R-:W2:Y:S02]  /*94a0*/  @!P1 SYNCS.PHASECHK.TRANS64 P1, [R3+URZ], R0 ;  /* 0x00000000030095a7 */ /* 0x000ea4000802007f */
[----:B--2---:R-:W-:Y:S05]  /*94b0*/  @!P1 BRA `(.L_x_18) ;  /* 0xfffffffc00f09947 */ /* 0x004fea000383ffff */
[----:B------:R-:W-:Y:S05]  /*94c0*/  BRA `(.L_x_17) ;  /* 0xffffff80004c7947 */ /* 0x000fea000383ffff */
.L_x_23:
[----:B-1----:R-:W-:-:S04]  /*94d0*/  IMAD.U32 R4, RZ, RZ, UR4 ;  /* 0x00000004ff047e24 */ /* 0x002fc8000f8e00ff */
[----:B------:R1:W2:Y:S03]  /*94e0*/  SYNCS.PHASECHK.TRANS64.TRYWAIT P1, [R4+URZ], R3 ;  /* 0x00000003040075a7 */ /* 0x0002a6000802017f */
[----:B--2---:R-:W-:Y:S05]  /*94f0*/  @!P1 NANOSLEEP.SYNCS 0x989680 ;  /* 0x009896800000995d */ /* 0x004fea0003900000 */
[----:B------:R-:W2:Y:S02]  /*9500*/  @!P1 SYNCS.PHASECHK.TRANS64 P1, [R4+URZ], R3 ;  /* 0x00000003040095a7 */ /* 0x000ea4000802007f */
[----:B--2---:R-:W-:Y:S05]  /*9510*/  @!P1 BRA `(.L_x_23) ;  /* 0xfffffffc00ec9947 */ /* 0x004fea000383ffff */
[----:B------:R-:W-:Y:S05]  /*9520*/  BRA `(.L_x_22) ;  /* 0xffffff8400687947 */ /* 0x000fea000383ffff */
.L_x_174:
[----:B------:R-:W-:Y:S01]  /*9530*/  BSSY B1, `(.L_x_206) ;  /* 0x0000006000017945 */ /* 0x000fe20003800000 */
[----:B------:R-:W-:-:S07]  /*9540*/  IMAD.MOV.U32 R15, RZ, RZ, -0x1 ;  /* 0xffffffffff0f7424 */ /* 0x000fce00078e00ff */
[----:B------:R-:W-:Y:S05]  /*9550*/  WARPSYNC.COLLECTIVE R15, `(.L_x_207) ;  /* 0x000000000f0c7348 */ /* 0x000fea0003c00000 */
[----:B------:R-:W-:Y:S02]  /*9560*/  ELECT P6, UR62, PT ;  /* 0x00000000003e782f */ /* 0x000fe400038c0000 */
[----:B------:R-:W-:Y:S01]  /*9570*/  MOV R14, UR62 ;  /* 0x0000003e000e7c02 */ /* 0x000fe20008000f00 */
[----:B------:R-:W-:Y:S10]  /*9580*/  ENDCOLLECTIVE ;  /* 0x000000000000791b */ /* 0x000ff40003800000 */
.L_x_207:
[----:B------:R-:W-:Y:S05]  /*9590*/  BSYNC B1 ;  /* 0x0000000000017941 */ /* 0x000fea0003800000 */
.L_x_206:
[----:B------:R-:W-:Y:S05]  /*95a0*/  BRA `(.L_x_208) ;  /* 0xffffffe800907947 */ /* 0x000fea000383ffff */
.L_x_177:
[----:B0-----:R0:W1:Y:S02]  /*95b0*/  SYNCS.PHASECHK.TRANS64.TRYWAIT P1, [R14+URZ+0x80], R7 ;  /* 0x000080070e0075a7 */ /* 0x001064000802017f */
[----:B-1----:R-:W-:Y:S05]  /*95c0*/  @!P1 NANOSLEEP.SYNCS 0x989680 ;  /* 0x009896800000995d */ /* 0x002fea0003900000 */
[----:B------:R-:W1:Y:S02]  /*95d0*/  @!P1 SYNCS.PHASECHK.TRANS64 P1, [R14+URZ+0x80], R7 ;  /* 0x000080070e0095a7 */ /* 0x000e64000802007f */
[----:B-1----:R-:W-:Y:S05]  /*95e0*/  @!P1 BRA `(.L_x_177) ;  /* 0xfffffffc00f09947 */ /* 0x002fea000383ffff */
[----:B------:R-:W-:Y:S05]  /*95f0*/  BRA `(.L_x_209) ;  /* 0xffffffe800c47947 */ /* 0x000fea000383ffff */
.L_x_186:
[----:B------:R-:W-:Y:S01]  /*9600*/  BSSY B0, `(.L_x_210) ;  /* 0x0000006000007945 */ /* 0x000fe20003800000 */
[----:B------:R-:W-:-:S07]  /*9610*/  IMAD.MOV.U32 R15, RZ, RZ, -0x1 ;  /* 0xffffffffff0f7424 */ /* 0x000fce00078e00ff */
[----:B------:R-:W-:Y:S05]  /*9620*/  WARPSYNC.COLLECTIVE R15, `(.L_x_211) ;  /* 0x000000000f0c7348 */ /* 0x000fea0003c00000 */
[----:B------:R-:W-:Y:S02]  /*9630*/  ELECT P6, UR62, PT ;  /* 0x00000000003e782f */ /* 0x000fe400038c0000 */
[----:B------:R-:W-:Y:S01]  /*9640*/  MOV R14, UR62 ;  /* 0x0000003e000e7c02 */ /* 0x000fe20008000f00 */
[----:B------:R-:W-:Y:S10]  /*9650*/  ENDCOLLECTIVE ;  /* 0x000000000000791b */ /* 0x000ff40003800000 */
.L_x_211:
[----:B------:R-:W-:Y:S05]  /*9660*/  BSYNC B0 ;  /* 0x0000000000007941 */ /* 0x000fea0003800000 */
.L_x_210:
[----:B------:R-:W-:Y:S05]  /*9670*/  BRA `(.L_x_212) ;  /* 0xfffffff4001c7947 */ /* 0x000fea000383ffff */
.L_x_190:
[----:B0-----:R0:W1:Y:S02]  /*9680*/  SYNCS.PHASECHK.TRANS64.TRYWAIT P0, [R7+URZ], R4 ;  /* 0x00000004070075a7 */ /* 0x001064000800017f */
[----:B-1----:R-:W-:Y:S05]  /*9690*/  @!P0 NANOSLEEP.SYNCS 0x989680 ;  /* 0x009896800000895d */ /* 0x002fea0003900000 */
[----:B------:R-:W1:Y:S02]  /*96a0*/  @!P0 SYNCS.PHASECHK.TRANS64 P0, [R7+URZ], R4 ;  /* 0x00000004070085a7 */ /* 0x000e64000800007f */
[----:B-1----:R-:W-:Y:S05]  /*96b0*/  @!P0 BRA `(.L_x_190) ;  /* 0xfffffffc00f08947 */ /* 0x002fea000383ffff */
[----:B------:R-:W-:Y:S05]  /*96c0*/  BRA `(.L_x_213) ;  /* 0xfffffff4005c7947 */ /* 0x000fea000383ffff */
.L_x_191:
[----:B0-----:R0:W1:Y:S02]  /*96d0*/  SYNCS.PHASECHK.TRANS64.TRYWAIT P0, [R8+URZ], R5 ;  /* 0x00000005080075a7 */ /* 0x001064000800017f */
[----:B-1----:R-:W-:Y:S05]  /*96e0*/  @!P0 NANOSLEEP.SYNCS 0x989680 ;  /* 0x009896800000895d */ /* 0x002fea0003900000 */
[----:B------:R-:W1:Y:S02]  /*96f0*/  @!P0 SYNCS.PHASECHK.TRANS64 P0, [R8+URZ], R5 ;  /* 0x00000005080085a7 */ /* 0x000e64000800007f */
[----:B-1----:R-:W-:Y:S05]  /*9700*/  @!P0 BRA `(.L_x_191) ;  /* 0xfffffffc00f08947 */ /* 0x002fea000383ffff */
[----:B------:R-:W-:Y:S05]  /*9710*/  BRA `(.L_x_214) ;  /* 0xfffffff4006c7947 */ /* 0x000fea000383ffff */
.L_x_192:
[----:B0-----:R0:W1:Y:S02]  /*9720*/  SYNCS.PHASECHK.TRANS64.TRYWAIT P0, [R9+URZ], R4 ;  /* 0x00000004090075a7 */ /* 0x001064000800017f */
[----:B-1----:R-:W-:Y:S05]  /*9730*/  @!P0 NANOSLEEP.SYNCS 0x989680 ;  /* 0x009896800000895d */ /* 0x002fea0003900000 */
[----:B------:R-:W1:Y:S02]  /*9740*/  @!P0 SYNCS.PHASECHK.TRANS64 P0, [R9+URZ], R4 ;  /* 0x00000004090085a7 */ /* 0x000e64000800007f */
[----:B-1----:R-:W-:Y:S05]  /*9750*/  @!P0 BRA `(.L_x_192) ;  /* 0xfffffffc00f08947 */ /* 0x002fea000383ffff */
[----:B------:R-:W-:Y:S05]  /*9760*/  BRA `(.L_x_215) ;  /* 0xfffffff4007c7947 */ /* 0x000fea000383ffff */
.L_x_193:
[----:B0-----:R0:W1:Y:S02]  /*9770*/  SYNCS.PHASECHK.TRANS64.TRYWAIT P0, [R8+URZ], R5 ;  /* 0x00000005080075a7 */ /* 0x001064000800017f */
[----:B-1----:R-:W-:Y:S05]  /*9780*/  @!P0 NANOSLEEP.SYNCS 0x989680 ;  /* 0x009896800000895d */ /* 0x002fea0003900000 */
[----:B------:R-:W1:Y:S02]  /*9790*/  @!P0 SYNCS.PHASECHK.TRANS64 P0, [R8+URZ], R5 ;  /* 0x00000005080085a7 */ /* 0x000e64000800007f */
[----:B-1----:R-:W-:Y:S05]  /*97a0*/  @!P0 BRA `(.L_x_193) ;  /* 0xfffffffc00f08947 */ /* 0x002fea000383ffff */
[----:B------:R-:W-:Y:S05]  /*97b0*/  BRA `(.L_x_216) ;  /* 0xfffffff4008c7947 */ /* 0x000fea000383ffff */
.L_x_194:
[----:B0-----:R0:W1:Y:S02]  /*97c0*/  SYNCS.PHASECHK.TRANS64.TRYWAIT P0, [R9+URZ], R4 ;  /* 0x00000004090075a7 */ /* 0x001064000800017f */
[----:B-1----:R-:W-:Y:S05]  /*97d0*/  @!P0 NANOSLEEP.SYNCS 0x989680 ;  /* 0x009896800000895d */ /* 0x002fea0003900000 */
[----:B------:R-:W1:Y:S02]  /*97e0*/  @!P0 SYNCS.PHASECHK.TRANS64 P0, [R9+URZ], R4 ;  /* 0x00000004090085a7 */ /* 0x000e64000800007f */
[----:B-1----:R-:W-:Y:S05]  /*97f0*/  @!P0 BRA `(.L_x_194) ;  /* 0xfffffffc00f08947 */ /* 0x002fea000383ffff */
[----:B------:R-:W-:Y:S05]  /*9800*/  BRA `(.L_x_217) ;  /* 0xfffffff4009c7947 */ /* 0x000fea000383ffff */
.L_x_195:
[----:B0-----:R0:W1:Y:S02]  /*9810*/  SYNCS.PHASECHK.TRANS64.TRYWAIT P0, [R8+URZ], R5 ;  /* 0x00000005080075a7 */ /* 0x001064000800017f */
[----:B-1----:R-:W-:Y:S05]  /*9820*/  @!P0 NANOSLEEP.SYNCS 0x989680 ;  /* 0x009896800000895d */ /* 0x002fea0003900000 */
[----:B------:R-:W1:Y:S02]  /*9830*/  @!P0 SYNCS.PHASECHK.TRANS64 P0, [R8+URZ], R5 ;  /* 0x00000005080085a7 */ /* 0x000e64000800007f */
[----:B-1----:R-:W-:Y:S05]  /*9840*/  @!P0 BRA `(.L_x_195) ;  /* 0xfffffffc00f08947 */ /* 0x002fea000383ffff */
[----:B------:R-:W-:Y:S05]  /*9850*/  BRA `(.L_x_218) ;  /* 0xfffffff400ac7947 */ /* 0x000fea000383ffff */
.L_x_196:
[----:B0-----:R0:W1:Y:S02]  /*9860*/  SYNCS.PHASECHK.TRANS64.TRYWAIT P0, [R9+URZ], R4 ;  /* 0x00000004090075a7 */ /* 0x001064000800017f */
[----:B-1----:R-:W-:Y:S05]  /*9870*/  @!P0 NANOSLEEP.SYNCS 0x989680 ;  /* 0x009896800000895d */ /* 0x002fea0003900000 */
[----:B------:R-:W1:Y:S02]  /*9880*/  @!P0 SYNCS.PHASECHK.TRANS64 P0, [R9+URZ], R4 ;  /* 0x00000004090085a7 */ /* 0x000e64000800007f */
[----:B-1----:R-:W-:Y:S05]  /*9890*/  @!P0 BRA `(.L_x_196) ;  /* 0xfffffffc00f08947 */ /* 0x002fea000383ffff */
[----:B------:R-:W-:Y:S05]  /*98a0*/  BRA `(.L_x_219) ;  /* 0xfffffff400bc7947 */ /* 0x000fea000383ffff */
.L_x_197:
[----:B0-----:R0:W1:Y:S02]  /*98b0*/  SYNCS.PHASECHK.TRANS64.TRYWAIT P0, [R8+URZ], R5 ;  /* 0x00000005080075a7 */ /* 0x001064000800017f */
[----:B-1----:R-:W-:Y:S05]  /*98c0*/  @!P0 NANOSLEEP.SYNCS 0x989680 ;  /* 0x009896800000895d */ /* 0x002fea0003900000 */
[----:B------:R-:W1:Y:S02]  /*98d0*/  @!P0 SYNCS.PHASECHK.TRANS64 P0, [R8+URZ], R5 ;  /* 0x00000005080085a7 */ /* 0x000e64000800007f */
[----:B-1----:R-:W-:Y:S05]  /*98e0*/  @!P0 BRA `(.L_x_197) ;  /* 0xfffffffc00f08947 */ /* 0x002fea000383ffff */
[----:B------:R-:W-:Y:S05]  /*98f0*/  BRA `(.L_x_220) ;  /* 0xfffffff400cc7947 */ /* 0x000fea000383ffff */
.L_x_198:
[----:B0-----:R0:W1:Y:S02]  /*9900*/  SYNCS.PHASECHK.TRANS64.TRYWAIT P0, [R9+URZ], R4 ;  /* 0x00000004090075a7 */ /* 0x001064000800017f */
[----:B-1----:R-:W-:Y:S05]  /*9910*/  @!P0 NANOSLEEP.SYNCS 0x989680 ;  /* 0x009896800000895d */ /* 0x002fea0003900000 */
[----:B------:R-:W1:Y:S02]  /*9920*/  @!P0 SYNCS.PHASECHK.TRANS64 P0, [R9+URZ], R4 ;  /* 0x00000004090085a7 */ /* 0x000e64000800007f */
[----:B-1----:R-:W-:Y:S05]  /*9930*/  @!P0 BRA `(.L_x_198) ;  /* 0xfffffffc00f08947 */ /* 0x002fea000383ffff */
[----:B------:R-:W-:Y:S05]  /*9940*/  BRA `(.L_x_221) ;  /* 0xfffffff400dc7947 */ /* 0x000fea000383ffff */
.L_x_199:
[----:B0-----:R0:W1:Y:S02]  /*9950*/  SYNCS.PHASECHK.TRANS64.TRYWAIT P0, [R8+URZ], R5 ;  /* 0x00000005080075a7 */ /* 0x001064000800017f */
[----:B-1----:R-:W-:Y:S05]  /*9960*/  @!P0 NANOSLEEP.SYNCS 0x989680 ;  /* 0x009896800000895d */ /* 0x002fea0003900000 */
[----:B------:R-:W1:Y:S02]  /*9970*/  @!P0 SYNCS.PHASECHK.TRANS64 P0, [R8+URZ], R5 ;  /* 0x00000005080085a7 */ /* 0x000e64000800007f */
[----:B-1----:R-:W-:Y:S05]  /*9980*/  @!P0 BRA `(.L_x_199) ;  /* 0xfffffffc00f08947 */ /* 0x002fea000383ffff */
[----:B------:R-:W-:Y:S05]  /*9990*/  BRA `(.L_x_222) ;  /* 0xfffffff400ec7947 */ /* 0x000fea000383ffff */
.L_x_200:
[----:B0-----:R0:W1:Y:S02]  /*99a0*/  SYNCS.PHASECHK.TRANS64.TRYWAIT P0, [R9+URZ], R4 ;  /* 0x00000004090075a7 */ /* 0x001064000800017f */
[----:B-1----:R-:W-:Y:S05]  /*99b0*/  @!P0 NANOSLEEP.SYNCS 0x989680 ;  /* 0x009896800000895d */ /* 0x002fea0003900000 */
[----:B------:R-:W1:Y:S02]  /*99c0*/  @!P0 SYNCS.PHASECHK.TRANS64 P0, [R9+URZ], R4 ;  /* 0x00000004090085a7 */ /* 0x000e64000800007f */
[----:B-1----:R-:W-:Y:S05]  /*99d0*/  @!P0 BRA `(.L_x_200) ;  /* 0xfffffffc00f08947 */ /* 0x002fea000383ffff */
[----:B------:R-:W-:Y:S05]  /*99e0*/  BRA `(.L_x_223) ;  /* 0xfffffff400fc7947 */ /* 0x000fea000383ffff */
.L_x_201:
[----:B0-----:R0:W1:Y:S02]  /*99f0*/  SYNCS.PHASECHK.TRANS64.TRYWAIT P0, [R8+URZ], R5 ;  /* 0x00000005080075a7 */ /* 0x001064000800017f */
[----:B-1----:R-:W-:Y:S05]  /*9a00*/  @!P0 NANOSLEEP.SYNCS 0x989680 ;  /* 0x009896800000895d */ /* 0x002fea0003900000 */
[----:B------:R-:W1:Y:S02]  /*9a10*/  @!P0 SYNCS.PHASECHK.TRANS64 P0, [R8+URZ], R5 ;  /* 0x00000005080085a7 */ /* 0x000e64000800007f */
[----:B-1----:R-:W-:Y:S05]  /*9a20*/  @!P0 BRA `(.L_x_201) ;  /* 0xfffffffc00f08947 */ /* 0x002fea000383ffff */
[----:B------:R-:W-:Y:S05]  /*9a30*/  BRA `(.L_x_224) ;  /* 0xfffffff8000c7947 */ /* 0x000fea000383ffff */
.L_x_202:
[----:B0-----:R0:W1:Y:S02]  /*9a40*/  SYNCS.PHASECHK.TRANS64.TRYWAIT P0, [R9+URZ], R4 ;  /* 0x00000004090075a7 */ /* 0x001064000800017f */
[----:B-1----:R-:W-:Y:S05]  /*9a50*/  @!P0 NANOSLEEP.SYNCS 0x989680 ;  /* 0x009896800000895d */ /* 0x002fea0003900000 */
[----:B------:R-:W1:Y:S02]  /*9a60*/  @!P0 SYNCS.PHASECHK.TRANS64 P0, [R9+URZ], R4 ;  /* 0x00000004090085a7 */ /* 0x000e64000800007f */
[----:B-1----:R-:W-:Y:S05]  /*9a70*/  @!P0 BRA `(.L_x_202) ;  /* 0xfffffffc00f08947 */ /* 0x002fea000383ffff */
[----:B------:R-:W-:Y:S05]  /*9a80*/  BRA `(.L_x_225) ;  /* 0xfffffff8001c7947 */ /* 0x000fea000383ffff */
.L_x_203:
[----:B0-----:R0:W1:Y:S02]  /*9a90*/  SYNCS.PHASECHK.TRANS64.TRYWAIT P0, [R8+URZ], R5 ;  /* 0x00000005080075a7 */ /* 0x001064000800017f */
[----:B-1----:R-:W-:Y:S05]  /*9aa0*/  @!P0 NANOSLEEP.SYNCS 0x989680 ;  /* 0x009896800000895d */ /* 0x002fea0003900000 */
[----:B------:R-:W1:Y:S02]  /*9ab0*/  @!P0 SYNCS.PHASECHK.TRANS64 P0, [R8+URZ], R5 ;  /* 0x00000005080085a7 */ /* 0x000e64000800007f */
[----:B-1----:R-:W-:Y:S05]  /*9ac0*/  @!P0 BRA `(.L_x_203) ;  /* 0xfffffffc00f08947 */ /* 0x002fea000383ffff */
[----:B------:R-:W-:Y:S05]  /*9ad0*/  BRA `(.L_x_226) ;  /* 0xfffffff8002c7947 */ /* 0x000fea000383ffff */
.L_x_204:
[----:B-1----:R1:W2:Y:S02]  /*9ae0*/  SYNCS.PHASECHK.TRANS64.TRYWAIT P0, [R11+URZ], R6 ;  /* 0x000000060b0075a7 */ /* 0x0022a4000800017f */
[----:B--2---:R-:W-:Y:S05]  /*9af0*/  @!P0 NANOSLEEP.SYNCS 0x989680 ;  /* 0x009896800000895d */ /* 0x004fea0003900000 */
[----:B------:R-:W2:Y:S02]  /*9b00*/  @!P0 SYNCS.PHASECHK.TRANS64 P0, [R11+URZ], R6 ;  /* 0x000000060b0085a7 */ /* 0x000ea4000800007f */
[----:B--2---:R-:W-:Y:S05]  /*9b10*/  @!P0 BRA `(.L_x_204) ;  /* 0xfffffffc00f08947 */ /* 0x004fea000383ffff */
[----:B------:R-:W-:Y:S05]  /*9b20*/  BRA `(.L_x_227) ;  /* 0xfffffff800347947 */ /* 0x000fea000383ffff */
.L_x_228:
[----:B------:R-:W-:-:S00]  /*9b30*/  BRA `(.L_x_228) ;  /* 0xfffffffc00fc7947 */ /* 0x000fc0000383ffff */
[----:B------:R-:W-:-:S00]  /*9b40*/  NOP ;  /* 0x0000000000007918 */ /* 0x000fc00000000000 */
        /* <DEDUP_REMOVED lines=11> */
.L_x_229:


//--------------------- .nv.global.init           --------------------------
	.section	.nv.global.init,"aw",@progbits
.nv.global.init:
	.type		$str$22,@object
	.size		$str$22,($str$23 - $str$22)
$str$22:
        /*0000*/ 	.byte	0x6b, 0x5f, 0x74, 0x69, 0x6c, 0x65, 0x5f, 0x63, 0x6f, 0x75, 0x6e, 0x74, 0x20, 0x3e, 0x3d, 0x20
        /*0010*/ 	.byte	0x31, 0x00
	.type		$str$23,@object
	.size		$str$23,(__unnamed_1 - $str$23)
$str$23:
        /*0012*/ 	.byte	0x2f, 0x74, 0x6d, 0x70, 0x2f, 0x63, 0x75, 0x74, 0x6c, 0x61, 0x73, 0x73, 0x5f, 0x73, 0x77, 0x65
        /*0022*/ 	.byte	0x65, 0x70, 0x5f, 0x73, 0x72, 0x63, 0x2f, 0x69, 0x6e, 0x63, 0x6c, 0x75, 0x64, 0x65, 0x2f, 0x63
        /*0032*/ 	.byte	0x75, 0x74, 0x6c, 0x61, 0x73, 0x73, 0x2f, 0x67, 0x65, 0x6d, 0x6d, 0x2f, 0x63, 0x6f, 0x6c, 0x6c
        /*0042*/ 	.byte	0x65, 0x63, 0x74, 0x69, 0x76, 0x65, 0x2f, 0x73, 0x6d, 0x39, 0x30, 0x5f, 0x6d, 0x6d, 0x61, 0x5f
        /*0052*/ 	.byte	0x74, 0x6d, 0x61, 0x5f, 0x67, 0x6d, 0x6d, 0x61, 0x5f, 0x73, 0x73, 0x5f, 0x77, 0x61, 0x72, 0x70
        /*0062*/ 	.byte	0x73, 0x70, 0x65, 0x63, 0x69, 0x61, 0x6c, 0x69, 0x7a, 0x65, 0x64, 0x2e, 0x68, 0x70, 0x70, 0x00
	.type		__unnamed_1,@object
	.size		__unnamed_1,(.L_0 - __unnamed_1)
__unnamed_1:
        /*0072*/ 	.byte	0x76, 0x6f, 0x69, 0x64, 0x20, 0x63, 0x75, 0x74, 0x6c, 0x61, 0x73, 0x73, 0x3a, 0x3a, 0x67, 0x65
        /* <DEDUP_REMOVED lines=179> */
        /*0bb2*/ 	.byte	0x69, 0x64, 0x65, 0x6e, 0x74, 0x69, 0x74, 0x79, 0x5d, 0x00
.L_0:


//--------------------- .nv.shared._ZN7cutlass13device_kernelINS_4gemm6kernel13GemmUniversalIN4cute5tupleIJiiiiEEENS1_10collective13CollectiveMmaINS1_34MainloopSm90TmaGmmaWarpSpecializedILi16ENS5_IJNS4_1CILi1EEESB_SB_EEENS1_35KernelTmaWarpSpecializedCooperativeEEENS5_IJNSA_ILi384EEENSA_ILi48EEENSA_ILi16EEEEEENS_6half_tENS5_IJlSB_lEEESJ_SK_NS4_8TiledMMAINS4_8MMA_AtomIJNS4_4SM904GMMA25MMA_64x16x16_F32F16F16_SSILNSO_5MajorE0ELSQ_0ELNSO_7ScaleInE1ELSR_1EEEEEENS4_6LayoutINS5_IJNSA_ILi2EEESB_SB_EEENS5_IJSB_NSA_ILi0EEESX_EEEEENS5_IJNS4_10UnderscoreES10_S10_EEEEENS4_13SM90_TMA_LOADENS4_14ComposedLayoutINS4_7SwizzleILi1ELi4ELi3EEENS4_18smem_ptr_flag_bitsILi16EEENSU_INS5_IJNSA_ILi8EEESH_EEENS5_IJSH_SB_EEEEEEEvNS4_8identityES13_S1D_vS1E_EENS_8epilogue10collective6detail29Sm90TmaWarpSpecializedAdapterINS1H_15DefaultEpilogueISJ_SK_SK_NS1G_6thread17LinearCombinationISJ_Li1EffLNS1L_9ScaleType4KindE0ELNS_15FloatRoundStyleE2ESJ_EENS1_15EpilogueDefaultEEEEEvvEEEEvNT_6ParamsE --------------------------
	.section	.nv.shared._ZN7cutlass13device_kernelINS_4gemm6kernel13GemmUniversalIN4cute5tupleIJiiiiEEENS1_10collective13CollectiveMmaINS1_34MainloopSm90TmaGmmaWarpSpecializedILi16ENS5_IJNS4_1CILi1EEESB_SB_EEENS1_35KernelTmaWarpSpecializedCooperativeEEENS5_IJNSA_ILi384EEENSA_ILi48EEENSA_ILi16EEEEEENS_6half_tENS5_IJlSB_lEEESJ_SK_NS4_8TiledMMAINS4_8MMA_AtomIJNS4_4SM904GMMA25MMA_64x16x16_F32F16F16_SSILNSO_5MajorE0ELSQ_0ELNSO_7ScaleInE1ELSR_1EEEEEENS4_6LayoutINS5_IJNSA_ILi2EEESB_SB_EEENS5_IJSB_NSA_ILi0EEESX_EEEEENS5_IJNS4_10UnderscoreES10_S10_EEEEENS4_13SM90_TMA_LOADENS4_14ComposedLayoutINS4_7SwizzleILi1ELi4ELi3EEENS4_18smem_ptr_flag_bitsILi16EEENSU_INS5_IJNSA_ILi8EEESH_EEENS5_IJSH_SB_EEEEEEEvNS4_8identityES13_S1D_vS1E_EENS_8epilogue10collective6detail29Sm90TmaWarpSpecializedAdapterINS1H_15DefaultEpilogueISJ_SK_SK_NS1G_6thread17LinearCombinationISJ_Li1EffLNS1L_9ScaleType4KindE0ELNS_15FloatRoundStyleE2ESJ_EENS1_15EpilogueDefaultEEEEEvvEEEEvNT_6ParamsE,"aw",@nobits
	.sectionflags	@""
	.align	16
	.zero		1024


//--------------------- .nv.shared.reserved.0     --------------------------
	.section	.nv.shared.reserved.0,"aw",@nobits
	.weak		__nv_reservedSMEM_offset_0_alias
	.size		__nv_reservedSMEM_offset_0_alias, 0, 0
	.other		__nv_reservedSMEM_offset_0_alias,@"STO_CUDA_RESERVED_SHARED STV_DEFAULT"
__nv_reservedSMEM_offset_0_alias:
	.zero		0


//--------------------- .nv.global                --------------------------
	.section	.nv.global,"aw",@nobits
.nv.global:
	.type		_ZN40_INTERNAL_e379c62c_4_k_cu_20ba8f5c_114314cute1_E,@object
	.size		_ZN40_INTERNAL_e379c62c_4_k_cu_20ba8f5c_114314cute1_E,(_ZN40_INTERNAL_e379c62c_4_k_cu_20ba8f5c_114314cuda3std3__45__cpo6cbeginE - _ZN40_INTERNAL_e379c62c_4_k_cu_20ba8f5c_114314cute1_E)
_ZN40_INTERNAL_e379c62c_4_k_cu_20ba8f5c_114314cute1_E:
	.zero		1
	.type		_ZN40_INTERNAL_e379c62c_4_k_cu_20ba8f5c_114314cuda3std3__45__cpo6cbeginE,@object
	.size		_ZN40_INTERNAL_e379c62c_4_k_cu_20ba8f5c_114314cuda3std3__45__cpo6cbeginE,(_ZN40_INTERNAL_e379c62c_4_k_cu_20ba8f5c_114314cuda3std3__48in_placeE - _ZN40_INTERNAL_e379c62c_4_k_cu_20ba8f5c_114314cuda3std3__45__cpo6cbeginE)
_ZN40_INTERNAL_e379c62c_4_k_cu_20ba8f5c_114314cuda3std3__45__cpo6cbeginE:
	.zero		1
	.type		_ZN40_INTERNAL_e379c62c_4_k_cu_20ba8f5c_114314cuda3std3__48in_placeE,@object
	.size		_ZN40_INTERNAL_e379c62c_4_k_cu_20ba8f5c_114314cuda3std3__48in_placeE,(_ZN40_INTERNAL_e379c62c_4_k_cu_20ba8f5c_114314cuda3std6ranges3__45__cpo9iter_moveE - _ZN40_INTERNAL_e379c62c_4_k_cu_20ba8f5c_114314cuda3std3__48in_placeE)
_ZN40_INTERNAL_e379c62c_4_k_cu_20ba8f5c_114314cuda3std3__48in_placeE:
	.zero		1
	.type		_ZN40_INTERNAL_e379c62c_4_k_cu_20ba8f5c_114314cuda3std6ranges3__45__cpo9iter_moveE,@object
	.size		_ZN40_INTERNAL_e379c62c_4_k_cu_20ba8f5c_114314cuda3std6ranges3__45__cpo9iter_moveE,(_ZN40_INTERNAL_e379c62c_4_k_cu_20ba8f5c_114314cuda3std3__45__cpo5beginE - _ZN40_INTERNAL_e379c62c_4_k_cu_20ba8f5c_114314cuda3std6ranges3__45__cpo9iter_moveE)
_ZN40_INTERNAL_e379c62c_4_k_cu_20ba8f5c_114314cuda3std6ranges3__45__cpo9iter_moveE:
	.zero		1
	.type		_ZN40_INTERNAL_e379c62c_4_k_cu_20ba8f5c_114314cuda3std3__45__cpo5beginE,@object
	.size		_ZN40_INTERNAL_e379c62c_4_k_cu_20ba8f5c_114314cuda3std3__45__cpo5beginE,(_ZN40_INTERNAL_e379c62c_4_k_cu_20ba8f5c_114314cuda3std3__442_GLOBAL__N__e379c62c_4_k_cu_20ba8f5c_114316ignoreE - _ZN40_INTERNAL_e379c62c_4_k_cu_20ba8f5c_114314cuda3std3__45__cpo5beginE)
_ZN40_INTERNAL_e379c62c_4_k_cu_20ba8f5c_114314cuda3std3__45__cpo5beginE:
	.zero		1
	.type		_ZN40_INTERNAL_e379c62c_4_k_cu_20ba8f5c_114314cuda3std3__442_GLOBAL__N__e379c62c_4_k_cu_20ba8f5c_114316ignoreE,@object
	.size		_ZN40_INTERNAL_e379c62c_4_k_cu_20ba8f5c_114314cuda3std3__442_GLOBAL__N__e379c62c_4_k_cu_20ba8f5c_114316ignoreE,(_ZN40_INTERNAL_e379c62c_4_k_cu_20ba8f5c_114314cute7productE - _ZN40_INTERNAL_e379c62c_4_k_cu_20ba8f5c_114314cuda3std3__442_GLOBAL__N__e379c62c_4_k_cu_20ba8f5c_114316ignoreE)
_ZN40_INTERNAL_e379c62c_4_k_cu_20ba8f5c_114314cuda3std3__442_GLOBAL__N__e379c62c_4_k_cu_20ba8f5c_114316ignoreE:
	.zero		1
	.type		_ZN40_INTERNAL_e379c62c_4_k_cu_20ba8f5c_114314cute7productE,@object
	.size		_ZN40_INTERNAL_e379c62c_4_k_cu_20ba8f5c_114314cute7productE,(_ZN40_INTERNAL_e379c62c_4_k_cu_20ba8f5c_114314cuda3std3__45__cpo3endE - _ZN40_INTERNAL_e379c62c_4_k_cu_20ba8f5c_114314cute7productE)
_ZN40_INTERNAL_e379c62c_4_k_cu_20ba8f5c_114314cute7productE:
	.zero		1
	.type		_ZN40_INTERNAL_e379c62c_4_k_cu_20ba8f5c_114314cuda3std3__45__cpo3endE,@object
	.size		_ZN40_INTERNAL_e379c62c_4_k_cu_20ba8f5c_114314cuda3std3__45__cpo3endE,(_ZN40_INTERNAL_e379c62c_4_k_cu_20ba8f5c_114314cuda3std3__419piecewise_constructE - _ZN40_INTERNAL_e379c62c_4_k_cu_20ba8f5c_114314cuda3std3__45__cpo3endE)
_ZN40_INTERNAL_e379c62c_4_k_cu_20ba8f5c_114314cuda3std3__45__cpo3endE:
	.zero		1
	.type		_ZN40_INTERNAL_e379c62c_4_k_cu_20ba8f5c_114314cuda3std3__419piecewise_constructE,@object
	.size		_ZN40_INTERNAL_e379c62c_4_k_cu_20ba8f5c_114314cuda3std3__419piecewise_constructE,(_ZN40_INTERNAL_e379c62c_4_k_cu_20ba8f5c_114314cuda3std3__45__cpo4cendE - _ZN40_INTERNAL_e379c62c_4_k_cu_20ba8f5c_114314cuda3std3__419piecewise_constructE)
_ZN40_INTERNAL_e379c62c_4_k_cu_20ba8f5c_114314cuda3std3__419piecewise_constructE:
	.zero		1
	.type		_ZN40_INTERNAL_e379c62c_4_k_cu_20ba8f5c_114314cuda3std3__45__cpo4cendE,@object
	.size		_ZN40_INTERNAL_e379c62c_4_k_cu_20ba8f5c_114314cuda3std3__45__cpo4cendE,(_ZN40_INTERNAL_e379c62c_4_k_cu_20ba8f5c_114314cuda3std6ranges3__45__cpo4swapE - _ZN40_INTERNAL_e379c62c_4_k_cu_20ba8f5c_114314cuda3std3__45__cpo4cendE)
_ZN40_INTERNAL_e379c62c_4_k_cu_20ba8f5c_114314cuda3std3__45__cpo4cendE:
	.zero		1
	.type		_ZN40_INTERNAL_e379c62c_4_k_cu_20ba8f5c_114314cuda3std6ranges3__45__cpo4swapE,@object
	.size		_ZN40_INTERNAL_e379c62c_4_k_cu_20ba8f5c_114314cuda3std6ranges3__45__cpo4swapE,(.L_8 - _ZN40_INTERNAL_e379c62c_4_k_cu_20ba8f5c_114314cuda3std6ranges3__45__cpo4swapE)
_ZN40_INTERNAL_e379c62c_4_k_cu_20ba8f5c_114314cuda3std6ranges3__45__cpo4swapE:
	.zero		1
.L_8:


//--------------------- .nv.constant0._ZN7cutlass13device_kernelINS_4gemm6kernel13GemmUniversalIN4cute5tupleIJiiiiEEENS1_10collective13CollectiveMmaINS1_34MainloopSm90TmaGmmaWarpSpecializedILi16ENS5_IJNS4_1CILi1EEESB_SB_EEENS1_35KernelTmaWarpSpecializedCooperativeEEENS5_IJNSA_ILi384EEENSA_ILi48EEENSA_ILi16EEEEEENS_6half_tENS5_IJlSB_lEEESJ_SK_NS4_8TiledMMAINS4_8MMA_AtomIJNS4_4SM904GMMA25MMA_64x16x16_F32F16F16_SSILNSO_5MajorE0ELSQ_0ELNSO_7ScaleInE1ELSR_1EEEEEENS4_6LayoutINS5_IJNSA_ILi2EEESB_SB_EEENS5_IJSB_NSA_ILi0EEESX_EEEEENS5_IJNS4_10UnderscoreES10_S10_EEEEENS4_13SM90_TMA_LOADENS4_14ComposedLayoutINS4_7SwizzleILi1ELi4ELi3EEENS4_18smem_ptr_flag_bitsILi16EEENSU_INS5_IJNSA_ILi8EEESH_EEENS5_IJSH_SB_EEEEEEEvNS4_8identityES13_S1D_vS1E_EENS_8epilogue10collective6detail29Sm90TmaWarpSpecializedAdapterINS1H_15DefaultEpilogueISJ_SK_SK_NS1G_6thread17LinearCombinationISJ_Li1EffLNS1L_9ScaleType4KindE0ELNS_15FloatRoundStyleE2ESJ_EENS1_15EpilogueDefaultEEEEEvvEEEEvNT_6ParamsE --------------------------
	.section	.nv.constant0._ZN7cutlass13device_kernelINS_4gemm6kernel13GemmUniversalIN4cute5tupleIJiiiiEEENS1_10collective13CollectiveMmaINS1_34MainloopSm90TmaGmmaWarpSpecializedILi16ENS5_IJNS4_1CILi1EEESB_SB_EEENS1_35KernelTmaWarpSpecializedCooperativeEEENS5_IJNSA_ILi384EEENSA_ILi48EEENSA_ILi16EEEEEENS_6half_tENS5_IJlSB_lEEESJ_SK_NS4_8TiledMMAINS4_8MMA_AtomIJNS4_4SM904GMMA25MMA_64x16x16_F32F16F16_SSILNSO_5MajorE0ELSQ_0ELNSO_7ScaleInE1ELSR_1EEEEEENS4_6LayoutINS5_IJNSA_ILi2EEESB_SB_EEENS5_IJSB_NSA_ILi0EEESX_EEEEENS5_IJNS4_10UnderscoreES10_S10_EEEEENS4_13SM90_TMA_LOADENS4_14ComposedLayoutINS4_7SwizzleILi1ELi4ELi3EEENS4_18smem_ptr_flag_bitsILi16EEENSU_INS5_IJNSA_ILi8EEESH_EEENS5_IJSH_SB_EEEEEEEvNS4_8identityES13_S1D_vS1E_EENS_8epilogue10collective6detail29Sm90TmaWarpSpecializedAdapterINS1H_15DefaultEpilogueISJ_SK_SK_NS1G_6thread17LinearCombinationISJ_Li1EffLNS1L_9ScaleType4KindE0ELNS_15FloatRoundStyleE2ESJ_EENS1_15EpilogueDefaultEEEEEvvEEEEvNT_6ParamsE,"a",@progbits
	.sectionflags	@""
	.align	4
.nv.constant0._ZN7cutlass13device_kernelINS_4gemm6kernel13GemmUniversalIN4cute5tupleIJiiiiEEENS1_10collective13CollectiveMmaINS1_34MainloopSm90TmaGmmaWarpSpecializedILi16ENS5_IJNS4_1CILi1EEESB_SB_EEENS1_35KernelTmaWarpSpecializedCooperativeEEENS5_IJNSA_ILi384EEENSA_ILi48EEENSA_ILi16EEEEEENS_6half_tENS5_IJlSB_lEEESJ_SK_NS4_8TiledMMAINS4_8MMA_AtomIJNS4_4SM904GMMA25MMA_64x16x16_F32F16F16_SSILNSO_5MajorE0ELSQ_0ELNSO_7ScaleInE1ELSR_1EEEEEENS4_6LayoutINS5_IJNSA_ILi2EEESB_SB_EEENS5_IJSB_NSA_ILi0EEESX_EEEEENS5_IJNS4_10UnderscoreES10_S10_EEEEENS4_13SM90_TMA_LOADENS4_14ComposedLayoutINS4_7SwizzleILi1ELi4ELi3EEENS4_18smem_ptr_flag_bitsILi16EEENSU_INS5_IJNSA_ILi8EEESH_EEENS5_IJSH_SB_EEEEEEEvNS4_8identityES13_S1D_vS1E_EENS_8epilogue10collective6detail29Sm90TmaWarpSpecializedAdapterINS1H_15DefaultEpilogueISJ_SK_SK_NS1G_6thread17LinearCombinationISJ_Li1EffLNS1L_9ScaleType4KindE0ELNS_15FloatRoundStyleE2ESJ_EENS1_15EpilogueDefaultEEEEEvvEEEEvNT_6ParamsE:
	.zero		1664


//--------------------- SYMBOLS --------------------------

	.type		.nv.reservedSmem.offset0,@object
	.size		.nv.reservedSmem.offset0,0x4
	.type		__assertfail,@function
